//
// Generated by NVIDIA NVVM Compiler
//
// Compiler Build ID: CL-36424714
// Cuda compilation tools, release 13.0, V13.0.88
// Based on NVVM 20.0.0
//

.version 9.0
.target sm_100
.address_size 64

	// .globl	_Z4reluPfS_
// sum has been demoted

.visible .entry _Z4reluPfS_(
	.param .u64 .ptr .align 1 _Z4reluPfS__param_0,
	.param .u64 .ptr .align 1 _Z4reluPfS__param_1
)
{
	.reg .b32 	%r<5>;
	.reg .b32 	%f<3>;
	.reg .b64 	%rd<8>;

	ld.param.u64 	%rd1, [_Z4reluPfS__param_0];
	ld.param.u64 	%rd2, [_Z4reluPfS__param_1];
	cvta.to.global.u64 	%rd3, %rd1;
	mov.u32 	%r1, %ctaid.x;
	mov.u32 	%r2, %ntid.x;
	mov.u32 	%r3, %tid.x;
	mad.lo.s32 	%r4, %r1, %r2, %r3;
	mul.wide.s32 	%rd4, %r4, 4;
	add.s64 	%rd5, %rd3, %rd4;
	ld.global.f32 	%f1, [%rd5];
	max.f32 	%f2, %f1, 0f00000000;
	cvta.to.global.u64 	%rd6, %rd2;
	add.s64 	%rd7, %rd6, %rd4;
	st.global.f32 	[%rd7], %f2;
	ret;

}
	// .globl	_Z14reluDerivativePfS_
.visible .entry _Z14reluDerivativePfS_(
	.param .u64 .ptr .align 1 _Z14reluDerivativePfS__param_0,
	.param .u64 .ptr .align 1 _Z14reluDerivativePfS__param_1
)
{
	.reg .pred 	%p<2>;
	.reg .b32 	%r<5>;
	.reg .b32 	%f<3>;
	.reg .b64 	%rd<8>;

	ld.param.u64 	%rd1, [_Z14reluDerivativePfS__param_0];
	ld.param.u64 	%rd2, [_Z14reluDerivativePfS__param_1];
	cvta.to.global.u64 	%rd3, %rd2;
	cvta.to.global.u64 	%rd4, %rd1;
	mov.u32 	%r1, %ctaid.x;
	mov.u32 	%r2, %ntid.x;
	mov.u32 	%r3, %tid.x;
	mad.lo.s32 	%r4, %r1, %r2, %r3;
	mul.wide.s32 	%rd5, %r4, 4;
	add.s64 	%rd6, %rd4, %rd5;
	ld.global.f32 	%f1, [%rd6];
	setp.gt.f32 	%p1, %f1, 0f00000000;
	selp.f32 	%f2, 0f3F800000, 0f00000000, %p1;
	add.s64 	%rd7, %rd3, %rd5;
	st.global.f32 	[%rd7], %f2;
	ret;

}
	// .globl	_Z7softmaxPfS_
.visible .entry _Z7softmaxPfS_(
	.param .u64 .ptr .align 1 _Z7softmaxPfS__param_0,
	.param .u64 .ptr .align 1 _Z7softmaxPfS__param_1
)
{
	.reg .b32 	%r<9>;
	.reg .b32 	%f<28>;
	.reg .b64 	%rd<8>;
	// demoted variable
	.shared .align 4 .f32 sum;
	ld.param.u64 	%rd1, [_Z7softmaxPfS__param_0];
	ld.param.u64 	%rd2, [_Z7softmaxPfS__param_1];
	cvta.to.global.u64 	%rd3, %rd2;
	cvta.to.global.u64 	%rd4, %rd1;
	mov.u32 	%r1, %ctaid.x;
	mov.u32 	%r2, %ntid.x;
	mov.u32 	%r3, %tid.x;
	mad.lo.s32 	%r4, %r1, %r2, %r3;
	mul.wide.s32 	%rd5, %r4, 4;
	add.s64 	%rd6, %rd4, %rd5;
	ld.global.f32 	%f1, [%rd6];
	fma.rn.f32 	%f2, %f1, 0f3BBB989D, 0f3F000000;
	cvt.sat.f32.f32 	%f3, %f2;
	mov.f32 	%f4, 0f4B400001;
	mov.f32 	%f5, 0f437C0000;
	fma.rm.f32 	%f6, %f3, %f5, %f4;
	add.f32 	%f7, %f6, 0fCB40007F;
	neg.f32 	%f8, %f7;
	fma.rn.f32 	%f9, %f1, 0f3FB8AA3B, %f8;
	fma.rn.f32 	%f10, %f1, 0f32A57060, %f9;
	mov.b32 	%r5, %f6;
	shl.b32 	%r6, %r5, 23;
	mov.b32 	%f11, %r6;
	ex2.approx.ftz.f32 	%f12, %f10;
	mul.f32 	%f13, %f12, %f11;
	atom.shared.add.f32 	%f14, [sum], %f13;
	bar.sync 	0;
	ld.global.f32 	%f15, [%rd6];
	fma.rn.f32 	%f16, %f15, 0f3BBB989D, 0f3F000000;
	cvt.sat.f32.f32 	%f17, %f16;
	fma.rm.f32 	%f18, %f17, %f5, %f4;
	add.f32 	%f19, %f18, 0fCB40007F;
	neg.f32 	%f20, %f19;
	fma.rn.f32 	%f21, %f15, 0f3FB8AA3B, %f20;
	fma.rn.f32 	%f22, %f15, 0f32A57060, %f21;
	mov.b32 	%r7, %f18;
	shl.b32 	%r8, %r7, 23;
	mov.b32 	%f23, %r8;
	ex2.approx.ftz.f32 	%f24, %f22;
	mul.f32 	%f25, %f24, %f23;
	ld.shared.f32 	%f26, [sum];
	div.rn.f32 	%f27, %f25, %f26;
	add.s64 	%rd7, %rd3, %rd5;
	st.global.f32 	[%rd7], %f27;
	ret;

}
	// .globl	_Z16crossEntropyLossPfS_S_
.visible .entry _Z16crossEntropyLossPfS_S_(
	.param .u64 .ptr .align 1 _Z16crossEntropyLossPfS_S__param_0,
	.param .u64 .ptr .align 1 _Z16crossEntropyLossPfS_S__param_1,
	.param .u64 .ptr .align 1 _Z16crossEntropyLossPfS_S__param_2
)
{
	.reg .pred 	%p<4>;
	.reg .b32 	%r<9>;
	.reg .b32 	%f<27>;
	.reg .b64 	%rd<12>;

	ld.param.u64 	%rd1, [_Z16crossEntropyLossPfS_S__param_0];
	ld.param.u64 	%rd2, [_Z16crossEntropyLossPfS_S__param_1];
	ld.param.u64 	%rd3, [_Z16crossEntropyLossPfS_S__param_2];
	cvta.to.global.u64 	%rd4, %rd3;
	cvta.to.global.u64 	%rd5, %rd1;
	cvta.to.global.u64 	%rd6, %rd2;
	mov.u32 	%r1, %ctaid.x;
	mov.u32 	%r2, %ntid.x;
	mov.u32 	%r3, %tid.x;
	mad.lo.s32 	%r4, %r1, %r2, %r3;
	mul.wide.s32 	%rd7, %r4, 4;
	add.s64 	%rd8, %rd6, %rd7;
	ld.global.f32 	%f1, [%rd8];
	neg.f32 	%f2, %f1;
	add.s64 	%rd9, %rd5, %rd7;
	ld.global.f32 	%f3, [%rd9];
	setp.lt.f32 	%p1, %f3, 0f00800000;
	mul.f32 	%f4, %f3, 0f4B000000;
	selp.f32 	%f5, %f4, %f3, %p1;
	selp.f32 	%f6, 0fC1B80000, 0f00000000, %p1;
	mov.b32 	%r5, %f5;
	add.s32 	%r6, %r5, -1059760811;
	and.b32  	%r7, %r6, -8388608;
	sub.s32 	%r8, %r5, %r7;
	mov.b32 	%f7, %r8;
	cvt.rn.f32.s32 	%f8, %r7;
	fma.rn.f32 	%f9, %f8, 0f34000000, %f6;
	add.f32 	%f10, %f7, 0fBF800000;
	fma.rn.f32 	%f11, %f10, 0fBE055027, 0f3E1039F6;
	fma.rn.f32 	%f12, %f11, %f10, 0fBDF8CDCC;
	fma.rn.f32 	%f13, %f12, %f10, 0f3E0F2955;
	fma.rn.f32 	%f14, %f13, %f10, 0fBE2AD8B9;
	fma.rn.f32 	%f15, %f14, %f10, 0f3E4CED0B;
	fma.rn.f32 	%f16, %f15, %f10, 0fBE7FFF22;
	fma.rn.f32 	%f17, %f16, %f10, 0f3EAAAA78;
	fma.rn.f32 	%f18, %f17, %f10, 0fBF000000;
	mul.f32 	%f19, %f10, %f18;
	fma.rn.f32 	%f20, %f19, %f10, %f10;
	fma.rn.f32 	%f21, %f9, 0f3F317218, %f20;
	setp.gt.u32 	%p2, %r5, 2139095039;
	fma.rn.f32 	%f22, %f5, 0f7F800000, 0f7F800000;
	selp.f32 	%f23, %f22, %f21, %p2;
	setp.eq.f32 	%p3, %f5, 0f00000000;
	selp.f32 	%f24, 0fFF800000, %f23, %p3;
	mul.f32 	%f25, %f24, %f2;
	mul.wide.u32 	%rd10, %r1, 4;
	add.s64 	%rd11, %rd4, %rd10;
	atom.global.add.f32 	%f26, [%rd11], %f25;
	ret;

}
	// .globl	_Z26crossEntropyLossDerivativePfS_S_
.visible .entry _Z26crossEntropyLossDerivativePfS_S_(
	.param .u64 .ptr .align 1 _Z26crossEntropyLossDerivativePfS_S__param_0,
	.param .u64 .ptr .align 1 _Z26crossEntropyLossDerivativePfS_S__param_1,
	.param .u64 .ptr .align 1 _Z26crossEntropyLossDerivativePfS_S__param_2
)
{
	.reg .b32 	%r<5>;
	.reg .b32 	%f<4>;
	.reg .b64 	%rd<11>;

	ld.param.u64 	%rd1, [_Z26crossEntropyLossDerivativePfS_S__param_0];
	ld.param.u64 	%rd2, [_Z26crossEntropyLossDerivativePfS_S__param_1];
	ld.param.u64 	%rd3, [_Z26crossEntropyLossDerivativePfS_S__param_2];
	cvta.to.global.u64 	%rd4, %rd3;
	cvta.to.global.u64 	%rd5, %rd2;
	cvta.to.global.u64 	%rd6, %rd1;
	mov.u32 	%r1, %ctaid.x;
	mov.u32 	%r2, %ntid.x;
	mov.u32 	%r3, %tid.x;
	mad.lo.s32 	%r4, %r1, %r2, %r3;
	mul.wide.s32 	%rd7, %r4, 4;
	add.s64 	%rd8, %rd6, %rd7;
	ld.global.f32 	%f1, [%rd8];
	add.s64 	%rd9, %rd5, %rd7;
	ld.global.f32 	%f2, [%rd9];
	sub.f32 	%f3, %f1, %f2;
	add.s64 	%rd10, %rd4, %rd7;
	st.global.f32 	[%rd10], %f3;
	ret;

}
	// .globl	_Z18linearLayerForward10layer_typeiii
.visible .entry _Z18linearLayerForward10layer_typeiii(
	.param .align 8 .b8 _Z18linearLayerForward10layer_typeiii_param_0[72],
	.param .u32 _Z18linearLayerForward10layer_typeiii_param_1,
	.param .u32 _Z18linearLayerForward10layer_typeiii_param_2,
	.param .u32 _Z18linearLayerForward10layer_typeiii_param_3
)
{
	.reg .pred 	%p<10>;
	.reg .b32 	%r<36>;
	.reg .b32 	%f<114>;
	.reg .b64 	%rd<66>;

	ld.param.u64 	%rd18, [_Z18linearLayerForward10layer_typeiii_param_0+24];
	ld.param.u64 	%rd16, [_Z18linearLayerForward10layer_typeiii_param_0+8];
	ld.param.u64 	%rd17, [_Z18linearLayerForward10layer_typeiii_param_0+16];
	ld.param.u64 	%rd15, [_Z18linearLayerForward10layer_typeiii_param_0];
	ld.param.u32 	%r20, [_Z18linearLayerForward10layer_typeiii_param_1];
	cvta.to.global.u64 	%rd1, %rd15;
	cvta.to.global.u64 	%rd2, %rd17;
	mov.u32 	%r21, %ctaid.x;
	mov.u32 	%r1, %tid.x;
	mov.u32 	%r22, %ntid.x;
	mul.lo.s32 	%r2, %r21, %r22;
	mul.lo.s32 	%r3, %r20, %r21;
	setp.lt.s32 	%p1, %r20, 1;
	mov.f32 	%f113, 0f00000000;
	@%p1 bra 	$L__BB5_13;
	mul.lo.s32 	%r4, %r20, %r1;
	and.b32  	%r5, %r20, 15;
	setp.lt.u32 	%p2, %r20, 16;
	mov.f32 	%f113, 0f00000000;
	mov.b32 	%r33, 0;
	@%p2 bra 	$L__BB5_4;
	and.b32  	%r33, %r20, 2147483632;
	neg.s32 	%r31, %r33;
	mul.wide.u32 	%rd24, %r3, 4;
	add.s64 	%rd25, %rd24, %rd2;
	add.s64 	%rd63, %rd25, 32;
	mul.wide.u32 	%rd26, %r4, 4;
	add.s64 	%rd27, %rd26, %rd1;
	add.s64 	%rd62, %rd27, 32;
	mov.f32 	%f113, 0f00000000;
$L__BB5_3:
	.pragma "nounroll";
	ld.global.f32 	%f18, [%rd63+-32];
	ld.global.f32 	%f19, [%rd62+-32];
	fma.rn.f32 	%f20, %f18, %f19, %f113;
	ld.global.f32 	%f21, [%rd63+-28];
	ld.global.f32 	%f22, [%rd62+-28];
	fma.rn.f32 	%f23, %f21, %f22, %f20;
	ld.global.f32 	%f24, [%rd63+-24];
	ld.global.f32 	%f25, [%rd62+-24];
	fma.rn.f32 	%f26, %f24, %f25, %f23;
	ld.global.f32 	%f27, [%rd63+-20];
	ld.global.f32 	%f28, [%rd62+-20];
	fma.rn.f32 	%f29, %f27, %f28, %f26;
	ld.global.f32 	%f30, [%rd63+-16];
	ld.global.f32 	%f31, [%rd62+-16];
	fma.rn.f32 	%f32, %f30, %f31, %f29;
	ld.global.f32 	%f33, [%rd63+-12];
	ld.global.f32 	%f34, [%rd62+-12];
	fma.rn.f32 	%f35, %f33, %f34, %f32;
	ld.global.f32 	%f36, [%rd63+-8];
	ld.global.f32 	%f37, [%rd62+-8];
	fma.rn.f32 	%f38, %f36, %f37, %f35;
	ld.global.f32 	%f39, [%rd63+-4];
	ld.global.f32 	%f40, [%rd62+-4];
	fma.rn.f32 	%f41, %f39, %f40, %f38;
	ld.global.f32 	%f42, [%rd63];
	ld.global.f32 	%f43, [%rd62];
	fma.rn.f32 	%f44, %f42, %f43, %f41;
	ld.global.f32 	%f45, [%rd63+4];
	ld.global.f32 	%f46, [%rd62+4];
	fma.rn.f32 	%f47, %f45, %f46, %f44;
	ld.global.f32 	%f48, [%rd63+8];
	ld.global.f32 	%f49, [%rd62+8];
	fma.rn.f32 	%f50, %f48, %f49, %f47;
	ld.global.f32 	%f51, [%rd63+12];
	ld.global.f32 	%f52, [%rd62+12];
	fma.rn.f32 	%f53, %f51, %f52, %f50;
	ld.global.f32 	%f54, [%rd63+16];
	ld.global.f32 	%f55, [%rd62+16];
	fma.rn.f32 	%f56, %f54, %f55, %f53;
	ld.global.f32 	%f57, [%rd63+20];
	ld.global.f32 	%f58, [%rd62+20];
	fma.rn.f32 	%f59, %f57, %f58, %f56;
	ld.global.f32 	%f60, [%rd63+24];
	ld.global.f32 	%f61, [%rd62+24];
	fma.rn.f32 	%f62, %f60, %f61, %f59;
	ld.global.f32 	%f63, [%rd63+28];
	ld.global.f32 	%f64, [%rd62+28];
	fma.rn.f32 	%f113, %f63, %f64, %f62;
	add.s32 	%r31, %r31, 16;
	add.s64 	%rd63, %rd63, 64;
	add.s64 	%rd62, %rd62, 64;
	setp.ne.s32 	%p3, %r31, 0;
	@%p3 bra 	$L__BB5_3;
$L__BB5_4:
	setp.eq.s32 	%p4, %r5, 0;
	@%p4 bra 	$L__BB5_13;
	and.b32  	%r11, %r20, 7;
	setp.lt.u32 	%p5, %r5, 8;
	@%p5 bra 	$L__BB5_7;
	add.s32 	%r24, %r33, %r3;
	mul.wide.u32 	%rd28, %r24, 4;
	add.s64 	%rd29, %rd2, %rd28;
	ld.global.f32 	%f66, [%rd29];
	add.s32 	%r25, %r33, %r4;
	mul.wide.u32 	%rd30, %r25, 4;
	add.s64 	%rd31, %rd1, %rd30;
	ld.global.f32 	%f67, [%rd31];
	fma.rn.f32 	%f68, %f66, %f67, %f113;
	cvt.u64.u32 	%rd32, %r3;
	cvt.u64.u32 	%rd33, %r33;
	add.s64 	%rd34, %rd33, %rd32;
	shl.b64 	%rd35, %rd34, 2;
	add.s64 	%rd36, %rd2, %rd35;
	ld.global.f32 	%f69, [%rd36+4];
	cvt.u64.u32 	%rd37, %r4;
	add.s64 	%rd38, %rd33, %rd37;
	shl.b64 	%rd39, %rd38, 2;
	add.s64 	%rd40, %rd1, %rd39;
	ld.global.f32 	%f70, [%rd40+4];
	fma.rn.f32 	%f71, %f69, %f70, %f68;
	ld.global.f32 	%f72, [%rd36+8];
	ld.global.f32 	%f73, [%rd40+8];
	fma.rn.f32 	%f74, %f72, %f73, %f71;
	ld.global.f32 	%f75, [%rd36+12];
	ld.global.f32 	%f76, [%rd40+12];
	fma.rn.f32 	%f77, %f75, %f76, %f74;
	ld.global.f32 	%f78, [%rd36+16];
	ld.global.f32 	%f79, [%rd40+16];
	fma.rn.f32 	%f80, %f78, %f79, %f77;
	ld.global.f32 	%f81, [%rd36+20];
	ld.global.f32 	%f82, [%rd40+20];
	fma.rn.f32 	%f83, %f81, %f82, %f80;
	ld.global.f32 	%f84, [%rd36+24];
	ld.global.f32 	%f85, [%rd40+24];
	fma.rn.f32 	%f86, %f84, %f85, %f83;
	ld.global.f32 	%f87, [%rd36+28];
	ld.global.f32 	%f88, [%rd40+28];
	fma.rn.f32 	%f113, %f87, %f88, %f86;
	add.s32 	%r33, %r33, 8;
$L__BB5_7:
	setp.eq.s32 	%p6, %r11, 0;
	@%p6 bra 	$L__BB5_13;
	and.b32  	%r14, %r20, 3;
	setp.lt.u32 	%p7, %r11, 4;
	@%p7 bra 	$L__BB5_10;
	add.s32 	%r26, %r33, %r3;
	mul.wide.u32 	%rd41, %r26, 4;
	add.s64 	%rd42, %rd2, %rd41;
	ld.global.f32 	%f90, [%rd42];
	add.s32 	%r27, %r33, %r4;
	mul.wide.u32 	%rd43, %r27, 4;
	add.s64 	%rd44, %rd1, %rd43;
	ld.global.f32 	%f91, [%rd44];
	fma.rn.f32 	%f92, %f90, %f91, %f113;
	cvt.u64.u32 	%rd45, %r3;
	cvt.u64.u32 	%rd46, %r33;
	add.s64 	%rd47, %rd46, %rd45;
	shl.b64 	%rd48, %rd47, 2;
	add.s64 	%rd49, %rd2, %rd48;
	ld.global.f32 	%f93, [%rd49+4];
	cvt.u64.u32 	%rd50, %r4;
	add.s64 	%rd51, %rd46, %rd50;
	shl.b64 	%rd52, %rd51, 2;
	add.s64 	%rd53, %rd1, %rd52;
	ld.global.f32 	%f94, [%rd53+4];
	fma.rn.f32 	%f95, %f93, %f94, %f92;
	ld.global.f32 	%f96, [%rd49+8];
	ld.global.f32 	%f97, [%rd53+8];
	fma.rn.f32 	%f98, %f96, %f97, %f95;
	ld.global.f32 	%f99, [%rd49+12];
	ld.global.f32 	%f100, [%rd53+12];
	fma.rn.f32 	%f113, %f99, %f100, %f98;
	add.s32 	%r33, %r33, 4;
$L__BB5_10:
	setp.eq.s32 	%p8, %r14, 0;
	@%p8 bra 	$L__BB5_13;
	add.s32 	%r28, %r33, %r4;
	mul.wide.u32 	%rd54, %r28, 4;
	add.s64 	%rd65, %rd1, %rd54;
	add.s32 	%r29, %r33, %r3;
	mul.wide.u32 	%rd55, %r29, 4;
	add.s64 	%rd64, %rd2, %rd55;
	neg.s32 	%r35, %r14;
$L__BB5_12:
	.pragma "nounroll";
	ld.global.f32 	%f101, [%rd64];
	ld.global.f32 	%f102, [%rd65];
	fma.rn.f32 	%f113, %f101, %f102, %f113;
	add.s64 	%rd65, %rd65, 4;
	add.s64 	%rd64, %rd64, 4;
	add.s32 	%r35, %r35, 1;
	setp.ne.s32 	%p9, %r35, 0;
	@%p9 bra 	$L__BB5_12;
$L__BB5_13:
	cvta.to.global.u64 	%rd56, %rd18;
	cvta.to.global.u64 	%rd57, %rd16;
	mul.wide.u32 	%rd58, %r1, 4;
	add.s64 	%rd59, %rd57, %rd58;
	ld.global.f32 	%f103, [%rd59];
	add.f32 	%f104, %f113, %f103;
	add.s32 	%r30, %r2, %r1;
	mul.wide.s32 	%rd60, %r30, 4;
	add.s64 	%rd61, %rd56, %rd60;
	st.global.f32 	[%rd61], %f104;
	ret;

}
	// .globl	_Z19linearLayerBackward10layer_typeiii
.visible .entry _Z19linearLayerBackward10layer_typeiii(
	.param .align 8 .b8 _Z19linearLayerBackward10layer_typeiii_param_0[72],
	.param .u32 _Z19linearLayerBackward10layer_typeiii_param_1,
	.param .u32 _Z19linearLayerBackward10layer_typeiii_param_2,
	.param .u32 _Z19linearLayerBackward10layer_typeiii_param_3
)
{
	.reg .pred 	%p<10>;
	.reg .b32 	%r<35>;
	.reg .b32 	%f<119>;
	.reg .b64 	%rd<68>;

	ld.param.u64 	%rd26, [_Z19linearLayerBackward10layer_typeiii_param_0+64];
	ld.param.u64 	%rd25, [_Z19linearLayerBackward10layer_typeiii_param_0+56];
	ld.param.u64 	%rd24, [_Z19linearLayerBackward10layer_typeiii_param_0+48];
	ld.param.u64 	%rd20, [_Z19linearLayerBackward10layer_typeiii_param_0+16];
	ld.param.u32 	%r19, [_Z19linearLayerBackward10layer_typeiii_param_1];
	cvta.to.global.u64 	%rd1, %rd20;
	cvta.to.global.u64 	%rd27, %rd24;
	cvta.to.global.u64 	%rd2, %rd25;
	cvta.to.global.u64 	%rd28, %rd26;
	mov.u32 	%r20, %ctaid.x;
	mov.u32 	%r1, %tid.x;
	mov.u32 	%r21, %ntid.x;
	mad.lo.s32 	%r22, %r20, %r21, %r1;
	mul.lo.s32 	%r2, %r19, %r20;
	mul.wide.s32 	%rd29, %r22, 4;
	add.s64 	%rd3, %rd27, %rd29;
	ld.global.f32 	%f1, [%rd3];
	mul.wide.u32 	%rd30, %r1, 4;
	add.s64 	%rd31, %rd28, %rd30;
	atom.global.add.f32 	%f2, [%rd31], %f1;
	setp.lt.s32 	%p1, %r19, 1;
	@%p1 bra 	$L__BB6_13;
	mul.lo.s32 	%r3, %r19, %r1;
	and.b32  	%r4, %r19, 15;
	setp.lt.u32 	%p2, %r19, 16;
	mov.b32 	%r32, 0;
	@%p2 bra 	$L__BB6_4;
	and.b32  	%r32, %r19, 2147483632;
	neg.s32 	%r30, %r32;
	mul.wide.u32 	%rd32, %r2, 4;
	add.s64 	%rd33, %rd32, %rd1;
	add.s64 	%rd65, %rd33, 32;
	mul.wide.u32 	%rd34, %r3, 4;
	add.s64 	%rd35, %rd34, %rd2;
	add.s64 	%rd64, %rd35, 32;
$L__BB6_3:
	.pragma "nounroll";
	ld.global.f32 	%f3, [%rd3];
	ld.global.f32 	%f4, [%rd65+-32];
	mul.f32 	%f5, %f3, %f4;
	atom.global.add.f32 	%f6, [%rd64+-32], %f5;
	ld.global.f32 	%f7, [%rd3];
	ld.global.f32 	%f8, [%rd65+-28];
	mul.f32 	%f9, %f7, %f8;
	atom.global.add.f32 	%f10, [%rd64+-28], %f9;
	ld.global.f32 	%f11, [%rd3];
	ld.global.f32 	%f12, [%rd65+-24];
	mul.f32 	%f13, %f11, %f12;
	atom.global.add.f32 	%f14, [%rd64+-24], %f13;
	ld.global.f32 	%f15, [%rd3];
	ld.global.f32 	%f16, [%rd65+-20];
	mul.f32 	%f17, %f15, %f16;
	atom.global.add.f32 	%f18, [%rd64+-20], %f17;
	ld.global.f32 	%f19, [%rd3];
	ld.global.f32 	%f20, [%rd65+-16];
	mul.f32 	%f21, %f19, %f20;
	atom.global.add.f32 	%f22, [%rd64+-16], %f21;
	ld.global.f32 	%f23, [%rd3];
	ld.global.f32 	%f24, [%rd65+-12];
	mul.f32 	%f25, %f23, %f24;
	atom.global.add.f32 	%f26, [%rd64+-12], %f25;
	ld.global.f32 	%f27, [%rd3];
	ld.global.f32 	%f28, [%rd65+-8];
	mul.f32 	%f29, %f27, %f28;
	atom.global.add.f32 	%f30, [%rd64+-8], %f29;
	ld.global.f32 	%f31, [%rd3];
	ld.global.f32 	%f32, [%rd65+-4];
	mul.f32 	%f33, %f31, %f32;
	atom.global.add.f32 	%f34, [%rd64+-4], %f33;
	ld.global.f32 	%f35, [%rd3];
	ld.global.f32 	%f36, [%rd65];
	mul.f32 	%f37, %f35, %f36;
	atom.global.add.f32 	%f38, [%rd64], %f37;
	ld.global.f32 	%f39, [%rd3];
	ld.global.f32 	%f40, [%rd65+4];
	mul.f32 	%f41, %f39, %f40;
	atom.global.add.f32 	%f42, [%rd64+4], %f41;
	ld.global.f32 	%f43, [%rd3];
	ld.global.f32 	%f44, [%rd65+8];
	mul.f32 	%f45, %f43, %f44;
	atom.global.add.f32 	%f46, [%rd64+8], %f45;
	ld.global.f32 	%f47, [%rd3];
	ld.global.f32 	%f48, [%rd65+12];
	mul.f32 	%f49, %f47, %f48;
	atom.global.add.f32 	%f50, [%rd64+12], %f49;
	ld.global.f32 	%f51, [%rd3];
	ld.global.f32 	%f52, [%rd65+16];
	mul.f32 	%f53, %f51, %f52;
	atom.global.add.f32 	%f54, [%rd64+16], %f53;
	ld.global.f32 	%f55, [%rd3];
	ld.global.f32 	%f56, [%rd65+20];
	mul.f32 	%f57, %f55, %f56;
	atom.global.add.f32 	%f58, [%rd64+20], %f57;
	ld.global.f32 	%f59, [%rd3];
	ld.global.f32 	%f60, [%rd65+24];
	mul.f32 	%f61, %f59, %f60;
	atom.global.add.f32 	%f62, [%rd64+24], %f61;
	ld.global.f32 	%f63, [%rd3];
	ld.global.f32 	%f64, [%rd65+28];
	mul.f32 	%f65, %f63, %f64;
	atom.global.add.f32 	%f66, [%rd64+28], %f65;
	add.s32 	%r30, %r30, 16;
	add.s64 	%rd65, %rd65, 64;
	add.s64 	%rd64, %rd64, 64;
	setp.ne.s32 	%p3, %r30, 0;
	@%p3 bra 	$L__BB6_3;
$L__BB6_4:
	setp.eq.s32 	%p4, %r4, 0;
	@%p4 bra 	$L__BB6_13;
	cvta.to.global.u64 	%rd10, %rd25;
	cvta.to.global.u64 	%rd11, %rd20;
	and.b32  	%r10, %r19, 7;
	setp.lt.u32 	%p5, %r4, 8;
	@%p5 bra 	$L__BB6_7;
	ld.global.f32 	%f67, [%rd3];
	add.s32 	%r24, %r32, %r2;
	mul.wide.u32 	%rd36, %r24, 4;
	add.s64 	%rd37, %rd11, %rd36;
	ld.global.f32 	%f68, [%rd37];
	mul.f32 	%f69, %f67, %f68;
	add.s32 	%r25, %r32, %r3;
	mul.wide.u32 	%rd38, %r25, 4;
	add.s64 	%rd39, %rd10, %rd38;
	atom.global.add.f32 	%f70, [%rd39], %f69;
	ld.global.f32 	%f71, [%rd3];
	cvt.u64.u32 	%rd40, %r2;
	cvt.u64.u32 	%rd41, %r32;
	add.s64 	%rd42, %rd41, %rd40;
	shl.b64 	%rd43, %rd42, 2;
	add.s64 	%rd44, %rd11, %rd43;
	ld.global.f32 	%f72, [%rd44+4];
	mul.f32 	%f73, %f71, %f72;
	cvt.u64.u32 	%rd45, %r3;
	add.s64 	%rd46, %rd41, %rd45;
	shl.b64 	%rd47, %rd46, 2;
	add.s64 	%rd48, %rd10, %rd47;
	atom.global.add.f32 	%f74, [%rd48+4], %f73;
	ld.global.f32 	%f75, [%rd3];
	ld.global.f32 	%f76, [%rd44+8];
	mul.f32 	%f77, %f75, %f76;
	atom.global.add.f32 	%f78, [%rd48+8], %f77;
	ld.global.f32 	%f79, [%rd3];
	ld.global.f32 	%f80, [%rd44+12];
	mul.f32 	%f81, %f79, %f80;
	atom.global.add.f32 	%f82, [%rd48+12], %f81;
	ld.global.f32 	%f83, [%rd3];
	ld.global.f32 	%f84, [%rd44+16];
	mul.f32 	%f85, %f83, %f84;
	atom.global.add.f32 	%f86, [%rd48+16], %f85;
	ld.global.f32 	%f87, [%rd3];
	ld.global.f32 	%f88, [%rd44+20];
	mul.f32 	%f89, %f87, %f88;
	atom.global.add.f32 	%f90, [%rd48+20], %f89;
	ld.global.f32 	%f91, [%rd3];
	ld.global.f32 	%f92, [%rd44+24];
	mul.f32 	%f93, %f91, %f92;
	atom.global.add.f32 	%f94, [%rd48+24], %f93;
	ld.global.f32 	%f95, [%rd3];
	ld.global.f32 	%f96, [%rd44+28];
	mul.f32 	%f97, %f95, %f96;
	atom.global.add.f32 	%f98, [%rd48+28], %f97;
	add.s32 	%r32, %r32, 8;
$L__BB6_7:
	setp.eq.s32 	%p6, %r10, 0;
	@%p6 bra 	$L__BB6_13;
	and.b32  	%r13, %r19, 3;
	setp.lt.u32 	%p7, %r10, 4;
	@%p7 bra 	$L__BB6_10;
	ld.global.f32 	%f99, [%rd3];
	add.s32 	%r26, %r32, %r2;
	mul.wide.u32 	%rd49, %r26, 4;
	add.s64 	%rd50, %rd11, %rd49;
	ld.global.f32 	%f100, [%rd50];
	mul.f32 	%f101, %f99, %f100;
	add.s32 	%r27, %r32, %r3;
	mul.wide.u32 	%rd51, %r27, 4;
	add.s64 	%rd52, %rd10, %rd51;
	atom.global.add.f32 	%f102, [%rd52], %f101;
	ld.global.f32 	%f103, [%rd3];
	cvt.u64.u32 	%rd53, %r2;
	cvt.u64.u32 	%rd54, %r32;
	add.s64 	%rd55, %rd54, %rd53;
	shl.b64 	%rd56, %rd55, 2;
	add.s64 	%rd57, %rd11, %rd56;
	ld.global.f32 	%f104, [%rd57+4];
	mul.f32 	%f105, %f103, %f104;
	cvt.u64.u32 	%rd58, %r3;
	add.s64 	%rd59, %rd54, %rd58;
	shl.b64 	%rd60, %rd59, 2;
	add.s64 	%rd61, %rd10, %rd60;
	atom.global.add.f32 	%f106, [%rd61+4], %f105;
	ld.global.f32 	%f107, [%rd3];
	ld.global.f32 	%f108, [%rd57+8];
	mul.f32 	%f109, %f107, %f108;
	atom.global.add.f32 	%f110, [%rd61+8], %f109;
	ld.global.f32 	%f111, [%rd3];
	ld.global.f32 	%f112, [%rd57+12];
	mul.f32 	%f113, %f111, %f112;
	atom.global.add.f32 	%f114, [%rd61+12], %f113;
	add.s32 	%r32, %r32, 4;
$L__BB6_10:
	setp.eq.s32 	%p8, %r13, 0;
	@%p8 bra 	$L__BB6_13;
	add.s32 	%r28, %r32, %r3;
	mul.wide.u32 	%rd62, %r28, 4;
	add.s64 	%rd67, %rd10, %rd62;
	add.s32 	%r29, %r32, %r2;
	mul.wide.u32 	%rd63, %r29, 4;
	add.s64 	%rd66, %rd11, %rd63;
	neg.s32 	%r34, %r13;
$L__BB6_12:
	.pragma "nounroll";
	ld.global.f32 	%f115, [%rd3];
	ld.global.f32 	%f116, [%rd66];
	mul.f32 	%f117, %f115, %f116;
	atom.global.add.f32 	%f118, [%rd67], %f117;
	add.s64 	%rd67, %rd67, 4;
	add.s64 	%rd66, %rd66, 4;
	add.s32 	%r34, %r34, 1;
	setp.ne.s32 	%p9, %r34, 0;
	@%p9 bra 	$L__BB6_12;
$L__BB6_13:
	ret;

}
	// .globl	_Z11updateLayer10layer_typefiii
.visible .entry _Z11updateLayer10layer_typefiii(
	.param .align 8 .b8 _Z11updateLayer10layer_typefiii_param_0[72],
	.param .f32 _Z11updateLayer10layer_typefiii_param_1,
	.param .u32 _Z11updateLayer10layer_typefiii_param_2,
	.param .u32 _Z11updateLayer10layer_typefiii_param_3,
	.param .u32 _Z11updateLayer10layer_typefiii_param_4
)
{
	.reg .pred 	%p<10>;
	.reg .b32 	%r<25>;
	.reg .b32 	%f<68>;
	.reg .b64 	%rd<32>;

	ld.param.u64 	%rd5, [_Z11updateLayer10layer_typefiii_param_0+64];
	ld.param.u64 	%rd6, [_Z11updateLayer10layer_typefiii_param_0+56];
	ld.param.u64 	%rd7, [_Z11updateLayer10layer_typefiii_param_0+8];
	ld.param.f32 	%f2, [_Z11updateLayer10layer_typefiii_param_1];
	ld.param.u32 	%r14, [_Z11updateLayer10layer_typefiii_param_2];
	ld.param.u32 	%r15, [_Z11updateLayer10layer_typefiii_param_4];
	cvta.to.global.u64 	%rd8, %rd7;
	cvta.to.global.u64 	%rd1, %rd6;
	cvta.to.global.u64 	%rd9, %rd5;
	mov.u32 	%r1, %tid.x;
	mul.wide.u32 	%rd10, %r1, 4;
	add.s64 	%rd11, %rd9, %rd10;
	ld.global.f32 	%f3, [%rd11];
	cvt.rn.f32.s32 	%f1, %r15;
	div.rn.f32 	%f4, %f3, %f1;
	mul.f32 	%f5, %f2, %f4;
	add.s64 	%rd12, %rd8, %rd10;
	ld.global.f32 	%f6, [%rd12];
	sub.f32 	%f7, %f6, %f5;
	st.global.f32 	[%rd12], %f7;
	setp.lt.s32 	%p1, %r14, 1;
	@%p1 bra 	$L__BB7_12;
	mul.lo.s32 	%r2, %r14, %r1;
	and.b32  	%r3, %r14, 7;
	setp.lt.u32 	%p2, %r14, 8;
	mov.b32 	%r23, 0;
	@%p2 bra 	$L__BB7_4;
	and.b32  	%r23, %r14, 2147483640;
	neg.s32 	%r21, %r23;
	mul.wide.u32 	%rd13, %r2, 4;
	add.s64 	%rd14, %rd13, %rd1;
	add.s64 	%rd31, %rd14, 16;
$L__BB7_3:
	.pragma "nounroll";
	ld.global.f32 	%f8, [%rd31+-16];
	div.rn.f32 	%f9, %f8, %f1;
	mul.f32 	%f10, %f2, %f9;
	sub.f32 	%f11, %f8, %f10;
	st.global.f32 	[%rd31+-16], %f11;
	ld.global.f32 	%f12, [%rd31+-12];
	div.rn.f32 	%f13, %f12, %f1;
	mul.f32 	%f14, %f2, %f13;
	sub.f32 	%f15, %f12, %f14;
	st.global.f32 	[%rd31+-12], %f15;
	ld.global.f32 	%f16, [%rd31+-8];
	div.rn.f32 	%f17, %f16, %f1;
	mul.f32 	%f18, %f2, %f17;
	sub.f32 	%f19, %f16, %f18;
	st.global.f32 	[%rd31+-8], %f19;
	ld.global.f32 	%f20, [%rd31+-4];
	div.rn.f32 	%f21, %f20, %f1;
	mul.f32 	%f22, %f2, %f21;
	sub.f32 	%f23, %f20, %f22;
	st.global.f32 	[%rd31+-4], %f23;
	ld.global.f32 	%f24, [%rd31];
	div.rn.f32 	%f25, %f24, %f1;
	mul.f32 	%f26, %f2, %f25;
	sub.f32 	%f27, %f24, %f26;
	st.global.f32 	[%rd31], %f27;
	ld.global.f32 	%f28, [%rd31+4];
	div.rn.f32 	%f29, %f28, %f1;
	mul.f32 	%f30, %f2, %f29;
	sub.f32 	%f31, %f28, %f30;
	st.global.f32 	[%rd31+4], %f31;
	ld.global.f32 	%f32, [%rd31+8];
	div.rn.f32 	%f33, %f32, %f1;
	mul.f32 	%f34, %f2, %f33;
	sub.f32 	%f35, %f32, %f34;
	st.global.f32 	[%rd31+8], %f35;
	ld.global.f32 	%f36, [%rd31+12];
	div.rn.f32 	%f37, %f36, %f1;
	mul.f32 	%f38, %f2, %f37;
	sub.f32 	%f39, %f36, %f38;
	st.global.f32 	[%rd31+12], %f39;
	add.s32 	%r21, %r21, 8;
	add.s64 	%rd31, %rd31, 32;
	setp.ne.s32 	%p3, %r21, 0;
	@%p3 bra 	$L__BB7_3;
$L__BB7_4:
	setp.eq.s32 	%p4, %r3, 0;
	@%p4 bra 	$L__BB7_12;
	and.b32  	%r9, %r14, 3;
	setp.lt.u32 	%p5, %r3, 4;
	@%p5 bra 	$L__BB7_7;
	add.s32 	%r17, %r23, %r2;
	mul.wide.u32 	%rd15, %r17, 4;
	add.s64 	%rd16, %rd1, %rd15;
	ld.global.f32 	%f40, [%rd16];
	div.rn.f32 	%f41, %f40, %f1;
	mul.f32 	%f42, %f2, %f41;
	sub.f32 	%f43, %f40, %f42;
	st.global.f32 	[%rd16], %f43;
	cvt.u64.u32 	%rd17, %r2;
	cvt.u64.u32 	%rd18, %r23;
	add.s64 	%rd19, %rd18, %rd17;
	shl.b64 	%rd20, %rd19, 2;
	add.s64 	%rd21, %rd1, %rd20;
	ld.global.f32 	%f44, [%rd21+4];
	div.rn.f32 	%f45, %f44, %f1;
	mul.f32 	%f46, %f2, %f45;
	sub.f32 	%f47, %f44, %f46;
	st.global.f32 	[%rd21+4], %f47;
	ld.global.f32 	%f48, [%rd21+8];
	div.rn.f32 	%f49, %f48, %f1;
	mul.f32 	%f50, %f2, %f49;
	sub.f32 	%f51, %f48, %f50;
	st.global.f32 	[%rd21+8], %f51;
	ld.global.f32 	%f52, [%rd21+12];
	div.rn.f32 	%f53, %f52, %f1;
	mul.f32 	%f54, %f2, %f53;
	sub.f32 	%f55, %f52, %f54;
	st.global.f32 	[%rd21+12], %f55;
	add.s32 	%r23, %r23, 4;
$L__BB7_7:
	setp.eq.s32 	%p6, %r9, 0;
	@%p6 bra 	$L__BB7_12;
	setp.eq.s32 	%p7, %r9, 1;
	@%p7 bra 	$L__BB7_10;
	add.s32 	%r18, %r23, %r2;
	mul.wide.u32 	%rd22, %r18, 4;
	add.s64 	%rd23, %rd1, %rd22;
	ld.global.f32 	%f56, [%rd23];
	div.rn.f32 	%f57, %f56, %f1;
	mul.f32 	%f58, %f2, %f57;
	sub.f32 	%f59, %f56, %f58;
	st.global.f32 	[%rd23], %f59;
	cvt.u64.u32 	%rd24, %r2;
	cvt.u64.u32 	%rd25, %r23;
	add.s64 	%rd26, %rd25, %rd24;
	shl.b64 	%rd27, %rd26, 2;
	add.s64 	%rd28, %rd1, %rd27;
	ld.global.f32 	%f60, [%rd28+4];
	div.rn.f32 	%f61, %f60, %f1;
	mul.f32 	%f62, %f2, %f61;
	sub.f32 	%f63, %f60, %f62;
	st.global.f32 	[%rd28+4], %f63;
	add.s32 	%r23, %r23, 2;
$L__BB7_10:
	and.b32  	%r19, %r14, 1;
	setp.eq.b32 	%p8, %r19, 1;
	not.pred 	%p9, %p8;
	@%p9 bra 	$L__BB7_12;
	add.s32 	%r20, %r23, %r2;
	mul.wide.u32 	%rd29, %r20, 4;
	add.s64 	%rd30, %rd1, %rd29;
	ld.global.f32 	%f64, [%rd30];
	div.rn.f32 	%f65, %f64, %f1;
	mul.f32 	%f66, %f2, %f65;
	sub.f32 	%f67, %f64, %f66;
	st.global.f32 	[%rd30], %f67;
$L__BB7_12:
	ret;

}


// ===== COMPILED SASS (sm_100) =====

	.target	sm_100

	.elftype	@"ET_EXEC"


//--------------------- .note.nv.tkinfo           --------------------------
	.section	.note.nv.tkinfo,"",@"SHT_NOTE"
	.sectionflags	@"SHF_NOTE_NV_TKINFO"
	.tkinfo
        /*0018*/ 	.word	0x00000002
        /*0030*/ 	.string	""
        /*0030*/ 	.string	"ptxas"
        /*0030*/ 	.string	"Cuda compilation tools, release 13.0, V13.0.88"
        /*0030*/ 	.string	"Build cuda_13.0.r13.0/compiler.36424714_0"
        /*0030*/ 	.string	"-arch sm_100 -m 64 "



//--------------------- .note.nv.cuinfo           --------------------------
	.section	.note.nv.cuinfo,"",@"SHT_NOTE"
	.sectionflags	@"SHF_NOTE_NV_CUINFO"
        /*0018*/ 	.short	0x0002
        /*001a*/ 	.short	0x0064
        /*001c*/ 	.short	0x0082
	.zero		2


//--------------------- .nv.info                  --------------------------
	.section	.nv.info,"",@"SHT_CUDA_INFO"
	.align	4


	//----- nvinfo : EIATTR_REGCOUNT
	.align		4
        /*0000*/ 	.byte	0x04, 0x2f
        /*0002*/ 	.short	(.L_1 - .L_0)
	.align		4
.L_0:
        /*0004*/ 	.word	index@(_Z4reluPfS_)
        /*0008*/ 	.word	0x0000000a


	//----- nvinfo : EIATTR_FRAME_SIZE
	.align		4
.L_1:
        /*000c*/ 	.byte	0x04, 0x11
        /*000e*/ 	.short	(.L_3 - .L_2)
	.align		4
.L_2:
        /*0010*/ 	.word	index@(_Z4reluPfS_)
        /*0014*/ 	.word	0x00000000


	//----- nvinfo : EIATTR_REGCOUNT
	.align		4
.L_3:
        /*0018*/ 	.byte	0x04, 0x2f
        /*001a*/ 	.short	(.L_5 - .L_4)
	.align		4
.L_4:
        /*001c*/ 	.word	index@(_Z14reluDerivativePfS_)
        /*0020*/ 	.word	0x0000000a


	//----- nvinfo : EIATTR_FRAME_SIZE
	.align		4
.L_5:
        /*0024*/ 	.byte	0x04, 0x11
        /*0026*/ 	.short	(.L_7 - .L_6)
	.align		4
.L_6:
        /*0028*/ 	.word	index@(_Z14reluDerivativePfS_)
        /*002c*/ 	.word	0x00000000


	//----- nvinfo : EIATTR_REGCOUNT
	.align		4
.L_7:
        /*0030*/ 	.byte	0x04, 0x2f
        /*0032*/ 	.short	(.L_9 - .L_8)
	.align		4
.L_8:
        /*0034*/ 	.word	index@(_Z7softmaxPfS_)
        /*0038*/ 	.word	0x00000010


	//----- nvinfo : EIATTR_FRAME_SIZE
	.align		4
.L_9:
        /*003c*/ 	.byte	0x04, 0x11
        /*003e*/ 	.short	(.L_11 - .L_10)
	.align		4
.L_10:
        /*0040*/ 	.word	index@($__internal_1_$__cuda_sm3x_div_rn_noftz_f32_slowpath)
        /*0044*/ 	.word	0x00000000


	//----- nvinfo : EIATTR_FRAME_SIZE
	.align		4
.L_11:
        /*0048*/ 	.byte	0x04, 0x11
        /*004a*/ 	.short	(.L_13 - .L_12)
	.align		4
.L_12:
        /*004c*/ 	.word	index@(_Z7softmaxPfS_)
        /*0050*/ 	.word	0x00000000


	//----- nvinfo : EIATTR_REGCOUNT
	.align		4
.L_13:
        /*0054*/ 	.byte	0x04, 0x2f
        /*0056*/ 	.short	(.L_15 - .L_14)
	.align		4
.L_14:
        /*0058*/ 	.word	index@(_Z16crossEntropyLossPfS_S_)
        /*005c*/ 	.word	0x0000000e


	//----- nvinfo : EIATTR_FRAME_SIZE
	.align		4
.L_15:
        /*0060*/ 	.byte	0x04, 0x11
        /*0062*/ 	.short	(.L_17 - .L_16)
	.align		4
.L_16:
        /*0064*/ 	.word	index@(_Z16crossEntropyLossPfS_S_)
        /*0068*/ 	.word	0x00000000


	//----- nvinfo : EIATTR_REGCOUNT
	.align		4
.L_17:
        /*006c*/ 	.byte	0x04, 0x2f
        /*006e*/ 	.short	(.L_19 - .L_18)
	.align		4
.L_18:
        /*0070*/ 	.word	index@(_Z26crossEntropyLossDerivativePfS_S_)
        /*0074*/ 	.word	0x0000000c


	//----- nvinfo : EIATTR_FRAME_SIZE
	.align		4
.L_19:
        /*0078*/ 	.byte	0x04, 0x11
        /*007a*/ 	.short	(.L_21 - .L_20)
	.align		4
.L_20:
        /*007c*/ 	.word	index@(_Z26crossEntropyLossDerivativePfS_S_)
        /*0080*/ 	.word	0x00000000


	//----- nvinfo : EIATTR_REGCOUNT
	.align		4
.L_21:
        /*0084*/ 	.byte	0x04, 0x2f
        /*0086*/ 	.short	(.L_23 - .L_22)
	.align		4
.L_22:
        /*0088*/ 	.word	index@(_Z18linearLayerForward10layer_typeiii)
        /*008c*/ 	.word	0x0000001e


	//----- nvinfo : EIATTR_FRAME_SIZE
	.align		4
.L_23:
        /*0090*/ 	.byte	0x04, 0x11
        /*0092*/ 	.short	(.L_25 - .L_24)
	.align		4
.L_24:
        /*0094*/ 	.word	index@(_Z18linearLayerForward10layer_typeiii)
        /*0098*/ 	.word	0x00000000


	//----- nvinfo : EIATTR_REGCOUNT
	.align		4
.L_25:
        /*009c*/ 	.byte	0x04, 0x2f
        /*009e*/ 	.short	(.L_27 - .L_26)
	.align		4
.L_26:
        /*00a0*/ 	.word	index@(_Z19linearLayerBackward10layer_typeiii)
        /*00a4*/ 	.word	0x00000016


	//----- nvinfo : EIATTR_FRAME_SIZE
	.align		4
.L_27:
        /*00a8*/ 	.byte	0x04, 0x11
        /*00aa*/ 	.short	(.L_29 - .L_28)
	.align		4
.L_28:
        /*00ac*/ 	.word	index@(_Z19linearLayerBackward10layer_typeiii)
        /*00b0*/ 	.word	0x00000000


	//----- nvinfo : EIATTR_REGCOUNT
	.align		4
.L_29:
        /*00b4*/ 	.byte	0x04, 0x2f
        /*00b6*/ 	.short	(.L_31 - .L_30)
	.align		4
.L_30:
        /*00b8*/ 	.word	index@(_Z11updateLayer10layer_typefiii)
        /*00bc*/ 	.word	0x00000019


	//----- nvinfo : EIATTR_FRAME_SIZE
	.align		4
.L_31:
        /*00c0*/ 	.byte	0x04, 0x11
        /*00c2*/ 	.short	(.L_33 - .L_32)
	.align		4
.L_32:
        /*00c4*/ 	.word	index@($__internal_0_$__cuda_sm3x_div_rn_noftz_f32_slowpath)
        /*00c8*/ 	.word	0x00000000


	//----- nvinfo : EIATTR_FRAME_SIZE
	.align		4
.L_33:
        /*00cc*/ 	.byte	0x04, 0x11
        /*00ce*/ 	.short	(.L_35 - .L_34)
	.align		4
.L_34:
        /*00d0*/ 	.word	index@(_Z11updateLayer10layer_typefiii)
        /*00d4*/ 	.word	0x00000000


	//----- nvinfo : EIATTR_MIN_STACK_SIZE
	.align		4
.L_35:
        /*00d8*/ 	.byte	0x04, 0x12
        /*00da*/ 	.short	(.L_37 - .L_36)
	.align		4
.L_36:
        /*00dc*/ 	.word	index@(_Z11updateLayer10layer_typefiii)
        /*00e0*/ 	.word	0x00000000


	//----- nvinfo : EIATTR_MIN_STACK_SIZE
	.align		4
.L_37:
        /*00e4*/ 	.byte	0x04, 0x12
        /*00e6*/ 	.short	(.L_39 - .L_38)
	.align		4
.L_38:
        /*00e8*/ 	.word	index@(_Z19linearLayerBackward10layer_typeiii)
        /*00ec*/ 	.word	0x00000000


	//----- nvinfo : EIATTR_MIN_STACK_SIZE
	.align		4
.L_39:
        /*00f0*/ 	.byte	0x04, 0x12
        /*00f2*/ 	.short	(.L_41 - .L_40)
	.align		4
.L_40:
        /*00f4*/ 	.word	index@(_Z18linearLayerForward10layer_typeiii)
        /*00f8*/ 	.word	0x00000000


	//----- nvinfo : EIATTR_MIN_STACK_SIZE
	.align		4
.L_41:
        /*00fc*/ 	.byte	0x04, 0x12
        /*00fe*/ 	.short	(.L_43 - .L_42)
	.align		4
.L_42:
        /*0100*/ 	.word	index@(_Z26crossEntropyLossDerivativePfS_S_)
        /*0104*/ 	.word	0x00000000


	//----- nvinfo : EIATTR_MIN_STACK_SIZE
	.align		4
.L_43:
        /*0108*/ 	.byte	0x04, 0x12
        /*010a*/ 	.short	(.L_45 - .L_44)
	.align		4
.L_44:
        /*010c*/ 	.word	index@(_Z16crossEntropyLossPfS_S_)
        /*0110*/ 	.word	0x00000000


	//----- nvinfo : EIATTR_MIN_STACK_SIZE
	.align		4
.L_45:
        /*0114*/ 	.byte	0x04, 0x12
        /*0116*/ 	.short	(.L_47 - .L_46)
	.align		4
.L_46:
        /*0118*/ 	.word	index@(_Z7softmaxPfS_)
        /*011c*/ 	.word	0x00000000


	//----- nvinfo : EIATTR_MIN_STACK_SIZE
	.align		4
.L_47:
        /*0120*/ 	.byte	0x04, 0x12
        /*0122*/ 	.short	(.L_49 - .L_48)
	.align		4
.L_48:
        /*0124*/ 	.word	index@(_Z14reluDerivativePfS_)
        /*0128*/ 	.word	0x00000000


	//----- nvinfo : EIATTR_MIN_STACK_SIZE
	.align		4
.L_49:
        /*012c*/ 	.byte	0x04, 0x12
        /*012e*/ 	.short	(.L_51 - .L_50)
	.align		4
.L_50:
        /*0130*/ 	.word	index@(_Z4reluPfS_)
        /*0134*/ 	.word	0x00000000
.L_51:


//--------------------- .nv.compat                --------------------------
	.section	.nv.compat,"",@"SHT_CUDA_COMPAT_INFO"
	.align	4
        /*0000*/ 	.byte	0x02, 0x09, 0x00, 0x00, 0x02, 0x02, 0x01, 0x00, 0x02, 0x05, 0x05, 0x00, 0x03, 0x07, 0x01, 0x01
        /*0010*/ 	.byte	0x02, 0x03, 0x00, 0x00, 0x02, 0x06, 0x01, 0x00, 0x04, 0x0b, 0x08, 0x00, 0x01, 0x00, 0x00, 0x00
        /*0020*/ 	.byte	0x00, 0x00, 0x00, 0x00


//--------------------- .nv.info._Z11updateLayer10layer_typefiii --------------------------
	.section	.nv.info._Z11updateLayer10layer_typefiii,"",@"SHT_CUDA_INFO"
	.sectionflags	@""
	.align	4


	//----- nvinfo : EIATTR_CUDA_API_VERSION
	.align		4
        /*0000*/ 	.byte	0x04, 0x37
        /*0002*/ 	.short	(.L_53 - .L_52)
.L_52:
        /*0004*/ 	.word	0x00000082


	//----- nvinfo : EIATTR_KPARAM_INFO
	.align		4
.L_53:
        /*0008*/ 	.byte	0x04, 0x17
        /*000a*/ 	.short	(.L_55 - .L_54)
.L_54:
        /*000c*/ 	.word	0x00000000
        /*0010*/ 	.short	0x0004
        /*0012*/ 	.short	0x0054
        /*0014*/ 	.byte	0x00, 0xf0, 0x11, 0x00


	//----- nvinfo : EIATTR_KPARAM_INFO
	.align		4
.L_55:
        /*0018*/ 	.byte	0x04, 0x17
        /*001a*/ 	.short	(.L_57 - .L_56)
.L_56:
        /*001c*/ 	.word	0x00000000
        /*0020*/ 	.short	0x0003
        /*0022*/ 	.short	0x0050
        /*0024*/ 	.byte	0x00, 0xf0, 0x11, 0x00


	//----- nvinfo : EIATTR_KPARAM_INFO
	.align		4
.L_57:
        /*0028*/ 	.byte	0x04, 0x17
        /*002a*/ 	.short	(.L_59 - .L_58)
.L_58:
        /*002c*/ 	.word	0x00000000
        /*0030*/ 	.short	0x0002
        /*0032*/ 	.short	0x004c
        /*0034*/ 	.byte	0x00, 0xf0, 0x11, 0x00


	//----- nvinfo : EIATTR_KPARAM_INFO
	.align		4
.L_59:
        /*0038*/ 	.byte	0x04, 0x17
        /*003a*/ 	.short	(.L_61 - .L_60)
.L_60:
        /*003c*/ 	.word	0x00000000
        /*0040*/ 	.short	0x0001
        /*0042*/ 	.short	0x0048
        /*0044*/ 	.byte	0x00, 0xf0, 0x11, 0x00


	//----- nvinfo : EIATTR_KPARAM_INFO
	.align		4
.L_61:
        /*0048*/ 	.byte	0x04, 0x17
        /*004a*/ 	.short	(.L_63 - .L_62)
.L_62:
        /*004c*/ 	.word	0x00000000
        /*0050*/ 	.short	0x0000
        /*0052*/ 	.short	0x0000
        /*0054*/ 	.byte	0x00, 0xf0, 0x21, 0x01


	//----- nvinfo : EIATTR_SPARSE_MMA_MASK
	.align		4
.L_63:
        /*0058*/ 	.byte	0x03, 0x50
        /*005a*/ 	.short	0x0000


	//----- nvinfo : EIATTR_MAXREG_COUNT
	.align		4
        /*005c*/ 	.byte	0x03, 0x1b
        /*005e*/ 	.short	0x00ff


	//----- nvinfo : EIATTR_MERCURY_ISA_VERSION
	.align		4
        /*0060*/ 	.byte	0x03, 0x5f
        /*0062*/ 	.short	0x0101


	//----- nvinfo : EIATTR_VRC_CTA_INIT_COUNT
	.align		4
        /*0064*/ 	.byte	0x02, 0x4a
	.zero		1
	.zero		1


	//----- nvinfo : EIATTR_EXIT_INSTR_OFFSETS
	.align		4
        /*0068*/ 	.byte	0x04, 0x1c
        /*006a*/ 	.short	(.L_65 - .L_64)


	//   ....[0]....
.L_64:
        /*006c*/ 	.word	0x000001c0


	//   ....[1]....
        /*0070*/ 	.word	0x00000ad0


	//   ....[2]....
        /*0074*/ 	.word	0x00000fe0


	//   ....[3]....
        /*0078*/ 	.word	0x000012d0


	//   ....[4]....
        /*007c*/ 	.word	0x00001420


	//----- nvinfo : EIATTR_CRS_STACK_SIZE
	.align		4
.L_65:
        /*0080*/ 	.byte	0x04, 0x1e
        /*0082*/ 	.short	(.L_67 - .L_66)
.L_66:
        /*0084*/ 	.word	0x00000000


	//----- nvinfo : EIATTR_CBANK_PARAM_SIZE
	.align		4
.L_67:
        /*0088*/ 	.byte	0x03, 0x19
        /*008a*/ 	.short	0x0058


	//----- nvinfo : EIATTR_PARAM_CBANK
	.align		4
        /*008c*/ 	.byte	0x04, 0x0a
        /*008e*/ 	.short	(.L_69 - .L_68)
	.align		4
.L_68:
        /*0090*/ 	.word	index@(.nv.constant0._Z11updateLayer10layer_typefiii)
        /*0094*/ 	.short	0x0380
        /*0096*/ 	.short	0x0058


	//----- nvinfo : EIATTR_SW_WAR
	.align		4
.L_69:
        /*0098*/ 	.byte	0x04, 0x36
        /*009a*/ 	.short	(.L_71 - .L_70)
.L_70:
        /*009c*/ 	.word	0x00000008
.L_71:


//--------------------- .nv.info._Z19linearLayerBackward10layer_typeiii --------------------------
	.section	.nv.info._Z19linearLayerBackward10layer_typeiii,"",@"SHT_CUDA_INFO"
	.sectionflags	@""
	.align	4


	//----- nvinfo : EIATTR_CUDA_API_VERSION
	.align		4
        /*0000*/ 	.byte	0x04, 0x37
        /*0002*/ 	.short	(.L_73 - .L_72)
.L_72:
        /*0004*/ 	.word	0x00000082


	//----- nvinfo : EIATTR_KPARAM_INFO
	.align		4
.L_73:
        /*0008*/ 	.byte	0x04, 0x17
        /*000a*/ 	.short	(.L_75 - .L_74)
.L_74:
        /*000c*/ 	.word	0x00000000
        /*0010*/ 	.short	0x0003
        /*0012*/ 	.short	0x0050
        /*0014*/ 	.byte	0x00, 0xf0, 0x11, 0x00


	//----- nvinfo : EIATTR_KPARAM_INFO
	.align		4
.L_75:
        /*0018*/ 	.byte	0x04, 0x17
        /*001a*/ 	.short	(.L_77 - .L_76)
.L_76:
        /*001c*/ 	.word	0x00000000
        /*0020*/ 	.short	0x0002
        /*0022*/ 	.short	0x004c
        /*0024*/ 	.byte	0x00, 0xf0, 0x11, 0x00


	//----- nvinfo : EIATTR_KPARAM_INFO
	.align		4
.L_77:
        /*0028*/ 	.byte	0x04, 0x17
        /*002a*/ 	.short	(.L_79 - .L_78)
.L_78:
        /*002c*/ 	.word	0x00000000
        /*0030*/ 	.short	0x0001
        /*0032*/ 	.short	0x0048
        /*0034*/ 	.byte	0x00, 0xf0, 0x11, 0x00


	//----- nvinfo : EIATTR_KPARAM_INFO
	.align		4
.L_79:
        /*0038*/ 	.byte	0x04, 0x17
        /*003a*/ 	.short	(.L_81 - .L_80)
.L_80:
        /*003c*/ 	.word	0x00000000
        /*0040*/ 	.short	0x0000
        /*0042*/ 	.short	0x0000
        /*0044*/ 	.byte	0x00, 0xf0, 0x21, 0x01


	//----- nvinfo : EIATTR_SPARSE_MMA_MASK
	.align		4
.L_81:
        /*0048*/ 	.byte	0x03, 0x50
        /*004a*/ 	.short	0x0000


	//----- nvinfo : EIATTR_MAXREG_COUNT
	.align		4
        /*004c*/ 	.byte	0x03, 0x1b
        /*004e*/ 	.short	0x00ff


	//----- nvinfo : EIATTR_MERCURY_ISA_VERSION
	.align		4
        /*0050*/ 	.byte	0x03, 0x5f
        /*0052*/ 	.short	0x0101


	//----- nvinfo : EIATTR_VRC_CTA_INIT_COUNT
	.align		4
        /*0054*/ 	.byte	0x02, 0x4a
	.zero		1
	.zero		1


	//----- nvinfo : EIATTR_EXIT_INSTR_OFFSETS
	.align		4
        /*0058*/ 	.byte	0x04, 0x1c
        /*005a*/ 	.short	(.L_83 - .L_82)


	//   ....[0]....
.L_82:
        /*005c*/ 	.word	0x000000e0


	//   ....[1]....
        /*0060*/ 	.word	0x000006b0


	//   ....[2]....
        /*0064*/ 	.word	0x00000a10


	//   ....[3]....
        /*0068*/ 	.word	0x00000c70


	//   ....[4]....
        /*006c*/ 	.word	0x00000e00


	//----- nvinfo : EIATTR_CBANK_PARAM_SIZE
	.align		4
.L_83:
        /*0070*/ 	.byte	0x03, 0x19
        /*0072*/ 	.short	0x0054


	//----- nvinfo : EIATTR_PARAM_CBANK
	.align		4
        /*0074*/ 	.byte	0x04, 0x0a
        /*0076*/ 	.short	(.L_85 - .L_84)
	.align		4
.L_84:
        /*0078*/ 	.word	index@(.nv.constant0._Z19linearLayerBackward10layer_typeiii)
        /*007c*/ 	.short	0x0380
        /*007e*/ 	.short	0x0054


	//----- nvinfo : EIATTR_SW_WAR
	.align		4
.L_85:
        /*0080*/ 	.byte	0x04, 0x36
        /*0082*/ 	.short	(.L_87 - .L_86)
.L_86:
        /*0084*/ 	.word	0x00000008
.L_87:


//--------------------- .nv.info._Z18linearLayerForward10layer_typeiii --------------------------
	.section	.nv.info._Z18linearLayerForward10layer_typeiii,"",@"SHT_CUDA_INFO"
	.sectionflags	@""
	.align	4


	//----- nvinfo : EIATTR_CUDA_API_VERSION
	.align		4
        /*0000*/ 	.byte	0x04, 0x37
        /*0002*/ 	.short	(.L_89 - .L_88)
.L_88:
        /*0004*/ 	.word	0x00000082


	//----- nvinfo : EIATTR_KPARAM_INFO
	.align		4
.L_89:
        /*0008*/ 	.byte	0x04, 0x17
        /*000a*/ 	.short	(.L_91 - .L_90)
.L_90:
        /*000c*/ 	.word	0x00000000
        /*0010*/ 	.short	0x0003
        /*0012*/ 	.short	0x0050
        /*0014*/ 	.byte	0x00, 0xf0, 0x11, 0x00


	//----- nvinfo : EIATTR_KPARAM_INFO
	.align		4
.L_91:
        /*0018*/ 	.byte	0x04, 0x17
        /*001a*/ 	.short	(.L_93 - .L_92)
.L_92:
        /*001c*/ 	.word	0x00000000
        /*0020*/ 	.short	0x0002
        /*0022*/ 	.short	0x004c
        /*0024*/ 	.byte	0x00, 0xf0, 0x11, 0x00


	//----- nvinfo : EIATTR_KPARAM_INFO
	.align		4
.L_93:
        /*0028*/ 	.byte	0x04, 0x17
        /*002a*/ 	.short	(.L_95 - .L_94)
.L_94:
        /*002c*/ 	.word	0x00000000
        /*0030*/ 	.short	0x0001
        /*0032*/ 	.short	0x0048
        /*0034*/ 	.byte	0x00, 0xf0, 0x11, 0x00


	//----- nvinfo : EIATTR_KPARAM_INFO
	.align		4
.L_95:
        /*0038*/ 	.byte	0x04, 0x17
        /*003a*/ 	.short	(.L_97 - .L_96)
.L_96:
        /*003c*/ 	.word	0x00000000
        /*0040*/ 	.short	0x0000
        /*0042*/ 	.short	0x0000
        /*0044*/ 	.byte	0x00, 0xf0, 0x21, 0x01


	//----- nvinfo : EIATTR_SPARSE_MMA_MASK
	.align		4
.L_97:
        /*0048*/ 	.byte	0x03, 0x50
        /*004a*/ 	.short	0x0000


	//----- nvinfo : EIATTR_MAXREG_COUNT
	.align		4
        /*004c*/ 	.byte	0x03, 0x1b
        /*004e*/ 	.short	0x00ff


	//----- nvinfo : EIATTR_MERCURY_ISA_VERSION
	.align		4
        /*0050*/ 	.byte	0x03, 0x5f
        /*0052*/ 	.short	0x0101


	//----- nvinfo : EIATTR_VRC_CTA_INIT_COUNT
	.align		4
        /*0054*/ 	.byte	0x02, 0x4a
	.zero		1
	.zero		1


	//----- nvinfo : EIATTR_EXIT_INSTR_OFFSETS
	.align		4
        /*0058*/ 	.byte	0x04, 0x1c
        /*005a*/ 	.short	(.L_99 - .L_98)


	//   ....[0]....
.L_98:
        /*005c*/ 	.word	0x00000c80


	//----- nvinfo : EIATTR_CBANK_PARAM_SIZE
	.align		4
.L_99:
        /*0060*/ 	.byte	0x03, 0x19
        /*0062*/ 	.short	0x0054


	//----- nvinfo : EIATTR_PARAM_CBANK
	.align		4
        /*0064*/ 	.byte	0x04, 0x0a
        /*0066*/ 	.short	(.L_101 - .L_100)
	.align		4
.L_100:
        /*0068*/ 	.word	index@(.nv.constant0._Z18linearLayerForward10layer_typeiii)
        /*006c*/ 	.short	0x0380
        /*006e*/ 	.short	0x0054


	//----- nvinfo : EIATTR_SW_WAR
	.align		4
.L_101:
        /*0070*/ 	.byte	0x04, 0x36
        /*0072*/ 	.short	(.L_103 - .L_102)
.L_102:
        /*0074*/ 	.word	0x00000008
.L_103:


//--------------------- .nv.info._Z26crossEntropyLossDerivativePfS_S_ --------------------------
	.section	.nv.info._Z26crossEntropyLossDerivativePfS_S_,"",@"SHT_CUDA_INFO"
	.sectionflags	@""
	.align	4


	//----- nvinfo : EIATTR_CUDA_API_VERSION
	.align		4
        /*0000*/ 	.byte	0x04, 0x37
        /*0002*/ 	.short	(.L_105 - .L_104)
.L_104:
        /*0004*/ 	.word	0x00000082


	//----- nvinfo : EIATTR_KPARAM_INFO
	.align		4
.L_105:
        /*0008*/ 	.byte	0x04, 0x17
        /*000a*/ 	.short	(.L_107 - .L_106)
.L_106:
        /*000c*/ 	.word	0x00000000
        /*0010*/ 	.short	0x0002
        /*0012*/ 	.short	0x0010
        /*0014*/ 	.byte	0x00, 0xf5, 0x21, 0x00


	//----- nvinfo : EIATTR_KPARAM_INFO
	.align		4
.L_107:
        /*0018*/ 	.byte	0x04, 0x17
        /*001a*/ 	.short	(.L_109 - .L_108)
.L_108:
        /*001c*/ 	.word	0x00000000
        /*0020*/ 	.short	0x0001
        /*0022*/ 	.short	0x0008
        /*0024*/ 	.byte	0x00, 0xf5, 0x21, 0x00


	//----- nvinfo : EIATTR_KPARAM_INFO
	.align		4
.L_109:
        /*0028*/ 	.byte	0x04, 0x17
        /*002a*/ 	.short	(.L_111 - .L_110)
.L_110:
        /*002c*/ 	.word	0x00000000
        /*0030*/ 	.short	0x0000
        /*0032*/ 	.short	0x0000
        /*0034*/ 	.byte	0x00, 0xf5, 0x21, 0x00


	//----- nvinfo : EIATTR_SPARSE_MMA_MASK
	.align		4
.L_111:
        /*0038*/ 	.byte	0x03, 0x50
        /*003a*/ 	.short	0x0000


	//----- nvinfo : EIATTR_MAXREG_COUNT
	.align		4
        /*003c*/ 	.byte	0x03, 0x1b
        /*003e*/ 	.short	0x00ff


	//----- nvinfo : EIATTR_MERCURY_ISA_VERSION
	.align		4
        /*0040*/ 	.byte	0x03, 0x5f
        /*0042*/ 	.short	0x0101


	//----- nvinfo : EIATTR_VRC_CTA_INIT_COUNT
	.align		4
        /*0044*/ 	.byte	0x02, 0x4a
	.zero		1
	.zero		1


	//----- nvinfo : EIATTR_EXIT_INSTR_OFFSETS
	.align		4
        /*0048*/ 	.byte	0x04, 0x1c
        /*004a*/ 	.short	(.L_113 - .L_112)


	//   ....[0]....
.L_112:
        /*004c*/ 	.word	0x00000100


	//----- nvinfo : EIATTR_CBANK_PARAM_SIZE
	.align		4
.L_113:
        /*0050*/ 	.byte	0x03, 0x19
        /*0052*/ 	.short	0x0018


	//----- nvinfo : EIATTR_PARAM_CBANK
	.align		4
        /*0054*/ 	.byte	0x04, 0x0a
        /*0056*/ 	.short	(.L_115 - .L_114)
	.align		4
.L_114:
        /*0058*/ 	.word	index@(.nv.constant0._Z26crossEntropyLossDerivativePfS_S_)
        /*005c*/ 	.short	0x0380
        /*005e*/ 	.short	0x0018


	//----- nvinfo : EIATTR_SW_WAR
	.align		4
.L_115:
        /*0060*/ 	.byte	0x04, 0x36
        /*0062*/ 	.short	(.L_117 - .L_116)
.L_116:
        /*0064*/ 	.word	0x00000008
.L_117:


//--------------------- .nv.info._Z16crossEntropyLossPfS_S_ --------------------------
	.section	.nv.info._Z16crossEntropyLossPfS_S_,"",@"SHT_CUDA_INFO"
	.sectionflags	@""
	.align	4


	//----- nvinfo : EIATTR_CUDA_API_VERSION
	.align		4
        /*0000*/ 	.byte	0x04, 0x37
        /*0002*/ 	.short	(.L_119 - .L_118)
.L_118:
        /*0004*/ 	.word	0x00000082


	//----- nvinfo : EIATTR_KPARAM_INFO
	.align		4
.L_119:
        /*0008*/ 	.byte	0x04, 0x17
        /*000a*/ 	.short	(.L_121 - .L_120)
.L_120:
        /*000c*/ 	.word	0x00000000
        /*0010*/ 	.short	0x0002
        /*0012*/ 	.short	0x0010
        /*0014*/ 	.byte	0x00, 0xf5, 0x21, 0x00


	//----- nvinfo : EIATTR_KPARAM_INFO
	.align		4
.L_121:
        /*0018*/ 	.byte	0x04, 0x17
        /*001a*/ 	.short	(.L_123 - .L_122)
.L_122:
        /*001c*/ 	.word	0x00000000
        /*0020*/ 	.short	0x0001
        /*0022*/ 	.short	0x0008
        /*0024*/ 	.byte	0x00, 0xf5, 0x21, 0x00


	//----- nvinfo : EIATTR_KPARAM_INFO
	.align		4
.L_123:
        /*0028*/ 	.byte	0x04, 0x17
        /*002a*/ 	.short	(.L_125 - .L_124)
.L_124:
        /*002c*/ 	.word	0x00000000
        /*0030*/ 	.short	0x0000
        /*0032*/ 	.short	0x0000
        /*0034*/ 	.byte	0x00, 0xf5, 0x21, 0x00


	//----- nvinfo : EIATTR_SPARSE_MMA_MASK
	.align		4
.L_125:
        /*0038*/ 	.byte	0x03, 0x50
        /*003a*/ 	.short	0x0000


	//----- nvinfo : EIATTR_MAXREG_COUNT
	.align		4
        /*003c*/ 	.byte	0x03, 0x1b
        /*003e*/ 	.short	0x00ff


	//----- nvinfo : EIATTR_MERCURY_ISA_VERSION
	.align		4
        /*0040*/ 	.byte	0x03, 0x5f
        /*0042*/ 	.short	0x0101


	//----- nvinfo : EIATTR_VRC_CTA_INIT_COUNT
	.align		4
        /*0044*/ 	.byte	0x02, 0x4a
	.zero		1
	.zero		1


	//----- nvinfo : EIATTR_EXIT_INSTR_OFFSETS
	.align		4
        /*0048*/ 	.byte	0x04, 0x1c
        /*004a*/ 	.short	(.L_127 - .L_126)


	//   ....[0]....
.L_126:
        /*004c*/ 	.word	0x000002a0


	//----- nvinfo : EIATTR_CBANK_PARAM_SIZE
	.align		4
.L_127:
        /*0050*/ 	.byte	0x03, 0x19
        /*0052*/ 	.short	0x0018


	//----- nvinfo : EIATTR_PARAM_CBANK
	.align		4
        /*0054*/ 	.byte	0x04, 0x0a
        /*0056*/ 	.short	(.L_129 - .L_128)
	.align		4
.L_128:
        /*0058*/ 	.word	index@(.nv.constant0._Z16crossEntropyLossPfS_S_)
        /*005c*/ 	.short	0x0380
        /*005e*/ 	.short	0x0018


	//----- nvinfo : EIATTR_SW_WAR
	.align		4
.L_129:
        /*0060*/ 	.byte	0x04, 0x36
        /*0062*/ 	.short	(.L_131 - .L_130)
.L_130:
        /*0064*/ 	.word	0x00000008
.L_131:


//--------------------- .nv.info._Z7softmaxPfS_   --------------------------
	.section	.nv.info._Z7softmaxPfS_,"",@"SHT_CUDA_INFO"
	.sectionflags	@""
	.align	4


	//----- nvinfo : EIATTR_CUDA_API_VERSION
	.align		4
        /*0000*/ 	.byte	0x04, 0x37
        /*0002*/ 	.short	(.L_133 - .L_132)
.L_132:
        /*0004*/ 	.word	0x00000082


	//----- nvinfo : EIATTR_KPARAM_INFO
	.align		4
.L_133:
        /*0008*/ 	.byte	0x04, 0x17
        /*000a*/ 	.short	(.L_135 - .L_134)
.L_134:
        /*000c*/ 	.word	0x00000000
        /*0010*/ 	.short	0x0001
        /*0012*/ 	.short	0x0008
        /*0014*/ 	.byte	0x00, 0xf5, 0x21, 0x00


	//----- nvinfo : EIATTR_KPARAM_INFO
	.align		4
.L_135:
        /*0018*/ 	.byte	0x04, 0x17
        /*001a*/ 	.short	(.L_137 - .L_136)
.L_136:
        /*001c*/ 	.word	0x00000000
        /*0020*/ 	.short	0x0000
        /*0022*/ 	.short	0x0000
        /*0024*/ 	.byte	0x00, 0xf5, 0x21, 0x00


	//----- nvinfo : EIATTR_SPARSE_MMA_MASK
	.align		4
.L_137:
        /*0028*/ 	.byte	0x03, 0x50
        /*002a*/ 	.short	0x0000


	//----- nvinfo : EIATTR_MAXREG_COUNT
	.align		4
        /*002c*/ 	.byte	0x03, 0x1b
        /*002e*/ 	.short	0x00ff


	//----- nvinfo : EIATTR_NUM_BARRIERS
	.align		4
        /*0030*/ 	.byte	0x02, 0x4c
        /*0032*/ 	.byte	0x01
	.zero		1


	//----- nvinfo : EIATTR_MERCURY_ISA_VERSION
	.align		4
        /*0034*/ 	.byte	0x03, 0x5f
        /*0036*/ 	.short	0x0101


	//----- nvinfo : EIATTR_VRC_CTA_INIT_COUNT
	.align		4
        /*0038*/ 	.byte	0x02, 0x4a
	.zero		1
	.zero		1


	//----- nvinfo : EIATTR_EXIT_INSTR_OFFSETS
	.align		4
        /*003c*/ 	.byte	0x04, 0x1c
        /*003e*/ 	.short	(.L_139 - .L_138)


	//   ....[0]....
.L_138:
        /*0040*/ 	.word	0x00000380


	//----- nvinfo : EIATTR_CRS_STACK_SIZE
	.align		4
.L_139:
        /*0044*/ 	.byte	0x04, 0x1e
        /*0046*/ 	.short	(.L_141 - .L_140)
.L_140:
        /*0048*/ 	.word	0x00000000


	//----- nvinfo : EIATTR_CBANK_PARAM_SIZE
	.align		4
.L_141:
        /*004c*/ 	.byte	0x03, 0x19
        /*004e*/ 	.short	0x0010


	//----- nvinfo : EIATTR_PARAM_CBANK
	.align		4
        /*0050*/ 	.byte	0x04, 0x0a
        /*0052*/ 	.short	(.L_143 - .L_142)
	.align		4
.L_142:
        /*0054*/ 	.word	index@(.nv.constant0._Z7softmaxPfS_)
        /*0058*/ 	.short	0x0380
        /*005a*/ 	.short	0x0010


	//----- nvinfo : EIATTR_SW_WAR
	.align		4
.L_143:
        /*005c*/ 	.byte	0x04, 0x36
        /*005e*/ 	.short	(.L_145 - .L_144)
.L_144:
        /*0060*/ 	.word	0x00000008
.L_145:


//--------------------- .nv.info._Z14reluDerivativePfS_ --------------------------
	.section	.nv.info._Z14reluDerivativePfS_,"",@"SHT_CUDA_INFO"
	.sectionflags	@""
	.align	4


	//----- nvinfo : EIATTR_CUDA_API_VERSION
	.align		4
        /*0000*/ 	.byte	0x04, 0x37
        /*0002*/ 	.short	(.L_147 - .L_146)
.L_146:
        /*0004*/ 	.word	0x00000082


	//----- nvinfo : EIATTR_KPARAM_INFO
	.align		4
.L_147:
        /*0008*/ 	.byte	0x04, 0x17
        /*000a*/ 	.short	(.L_149 - .L_148)
.L_148:
        /*000c*/ 	.word	0x00000000
        /*0010*/ 	.short	0x0001
        /*0012*/ 	.short	0x0008
        /*0014*/ 	.byte	0x00, 0xf5, 0x21, 0x00


	//----- nvinfo : EIATTR_KPARAM_INFO
	.align		4
.L_149:
        /*0018*/ 	.byte	0x04, 0x17
        /*001a*/ 	.short	(.L_151 - .L_150)
.L_150:
        /*001c*/ 	.word	0x00000000
        /*0020*/ 	.short	0x0000
        /*0022*/ 	.short	0x0000
        /*0024*/ 	.byte	0x00, 0xf5, 0x21, 0x00


	//----- nvinfo : EIATTR_SPARSE_MMA_MASK
	.align		4
.L_151:
        /*0028*/ 	.byte	0x03, 0x50
        /*002a*/ 	.short	0x0000


	//----- nvinfo : EIATTR_MAXREG_COUNT
	.align		4
        /*002c*/ 	.byte	0x03, 0x1b
        /*002e*/ 	.short	0x00ff


	//----- nvinfo : EIATTR_MERCURY_ISA_VERSION
	.align		4
        /*0030*/ 	.byte	0x03, 0x5f
        /*0032*/ 	.short	0x0101


	//----- nvinfo : EIATTR_VRC_CTA_INIT_COUNT
	.align		4
        /*0034*/ 	.byte	0x02, 0x4a
	.zero		1
	.zero		1


	//----- nvinfo : EIATTR_EXIT_INSTR_OFFSETS
	.align		4
        /*0038*/ 	.byte	0x04, 0x1c
        /*003a*/ 	.short	(.L_153 - .L_152)


	//   ....[0]....
.L_152:
        /*003c*/ 	.word	0x000000d0


	//----- nvinfo : EIATTR_CBANK_PARAM_SIZE
	.align		4
.L_153:
        /*0040*/ 	.byte	0x03, 0x19
        /*0042*/ 	.short	0x0010


	//----- nvinfo : EIATTR_PARAM_CBANK
	.align		4
        /*0044*/ 	.byte	0x04, 0x0a
        /*0046*/ 	.short	(.L_155 - .L_154)
	.align		4
.L_154:
        /*0048*/ 	.word	index@(.nv.constant0._Z14reluDerivativePfS_)
        /*004c*/ 	.short	0x0380
        /*004e*/ 	.short	0x0010


	//----- nvinfo : EIATTR_SW_WAR
	.align		4
.L_155:
        /*0050*/ 	.byte	0x04, 0x36
        /*0052*/ 	.short	(.L_157 - .L_156)
.L_156:
        /*0054*/ 	.word	0x00000008
.L_157:


//--------------------- .nv.info._Z4reluPfS_      --------------------------
	.section	.nv.info._Z4reluPfS_,"",@"SHT_CUDA_INFO"
	.sectionflags	@""
	.align	4


	//----- nvinfo : EIATTR_CUDA_API_VERSION
	.align		4
        /*0000*/ 	.byte	0x04, 0x37
        /*0002*/ 	.short	(.L_159 - .L_158)
.L_158:
        /*0004*/ 	.word	0x00000082


	//----- nvinfo : EIATTR_KPARAM_INFO
	.align		4
.L_159:
        /*0008*/ 	.byte	0x04, 0x17
        /*000a*/ 	.short	(.L_161 - .L_160)
.L_160:
        /*000c*/ 	.word	0x00000000
        /*0010*/ 	.short	0x0001
        /*0012*/ 	.short	0x0008
        /*0014*/ 	.byte	0x00, 0xf5, 0x21, 0x00


	//----- nvinfo : EIATTR_KPARAM_INFO
	.align		4
.L_161:
        /*0018*/ 	.byte	0x04, 0x17
        /*001a*/ 	.short	(.L_163 - .L_162)
.L_162:
        /*001c*/ 	.word	0x00000000
        /*0020*/ 	.short	0x0000
        /*0022*/ 	.short	0x0000
        /*0024*/ 	.byte	0x00, 0xf5, 0x21, 0x00


	//----- nvinfo : EIATTR_SPARSE_MMA_MASK
	.align		4
.L_163:
        /*0028*/ 	.byte	0x03, 0x50
        /*002a*/ 	.short	0x0000


	//----- nvinfo : EIATTR_MAXREG_COUNT
	.align		4
        /*002c*/ 	.byte	0x03, 0x1b
        /*002e*/ 	.short	0x00ff


	//----- nvinfo : EIATTR_MERCURY_ISA_VERSION
	.align		4
        /*0030*/ 	.byte	0x03, 0x5f
        /*0032*/ 	.short	0x0101


	//----- nvinfo : EIATTR_VRC_CTA_INIT_COUNT
	.align		4
        /*0034*/ 	.byte	0x02, 0x4a
	.zero		1
	.zero		1


	//----- nvinfo : EIATTR_EXIT_INSTR_OFFSETS
	.align		4
        /*0038*/ 	.byte	0x04, 0x1c
        /*003a*/ 	.short	(.L_165 - .L_164)


	//   ....[0]....
.L_164:
        /*003c*/ 	.word	0x000000d0


	//----- nvinfo : EIATTR_CBANK_PARAM_SIZE
	.align		4
.L_165:
        /*0040*/ 	.byte	0x03, 0x19
        /*0042*/ 	.short	0x0010


	//----- nvinfo : EIATTR_PARAM_CBANK
	.align		4
        /*0044*/ 	.byte	0x04, 0x0a
        /*0046*/ 	.short	(.L_167 - .L_166)
	.align		4
.L_166:
        /*0048*/ 	.word	index@(.nv.constant0._Z4reluPfS_)
        /*004c*/ 	.short	0x0380
        /*004e*/ 	.short	0x0010


	//----- nvinfo : EIATTR_SW_WAR
	.align		4
.L_167:
        /*0050*/ 	.byte	0x04, 0x36
        /*0052*/ 	.short	(.L_169 - .L_168)
.L_168:
        /*0054*/ 	.word	0x00000008
.L_169:


//--------------------- .nv.callgraph             --------------------------
	.section	.nv.callgraph,"",@"SHT_CUDA_CALLGRAPH"
	.align	4
	.sectionentsize	8
	.align		4
        /*0000*/ 	.word	0x00000000
	.align		4
        /*0004*/ 	.word	0xffffffff
	.align		4
        /*0008*/ 	.word	0x00000000
	.align		4
        /*000c*/ 	.word	0xfffffffe
	.align		4
        /*0010*/ 	.word	0x00000000
	.align		4
        /*0014*/ 	.word	0xfffffffd
	.align		4
        /*0018*/ 	.word	0x00000000
	.align		4
        /*001c*/ 	.word	0xfffffffc


//--------------------- .text._Z11updateLayer10layer_typefiii --------------------------
	.section	.text._Z11updateLayer10layer_typefiii,"ax",@progbits
	.align	128
        .global         _Z11updateLayer10layer_typefiii
        .type           _Z11updateLayer10layer_typefiii,@function
        .size           _Z11updateLayer10layer_typefiii,(.L_x_81 - _Z11updateLayer10layer_typefiii)
        .other          _Z11updateLayer10layer_typefiii,@"STO_CUDA_ENTRY STV_DEFAULT"
_Z11updateLayer10layer_typefiii:
.text._Z11updateLayer10layer_typefiii:
[----:B------:R-:W-:Y:S01]  /*0000*/  LDC R1, c[0x0][0x37c] ;  /* 0x0000df00ff017b82 */ /* 0x000fe20000000800 */
[----:B------:R-:W0:Y:S07]  /*0010*/  S2R R2, SR_TID.X ;  /* 0x0000000000027919 */ /* 0x000e2e0000002100 */
[----:B------:R-:W0:Y:S01]  /*0020*/  LDC.64 R6, c[0x0][0x3c0] ;  /* 0x0000f000ff067b82 */ /* 0x000e220000000a00 */
[----:B------:R-:W1:Y:S01]  /*0030*/  LDCU.64 UR6, c[0x0][0x358] ;  /* 0x00006b00ff0677ac */ /* 0x000e620008000a00 */
[----:B------:R-:W2:Y:S01]  /*0040*/  LDCU UR4, c[0x0][0x3d4] ;  /* 0x00007a80ff0477ac */ /* 0x000ea20008000800 */
[----:B0-----:R-:W-:-:S05]  /*0050*/  IMAD.WIDE.U32 R6, R2, 0x4, R6 ;  /* 0x0000000402067825 */ /* 0x001fca00078e0006 */
[----:B-1----:R-:W3:Y:S01]  /*0060*/  LDG.E R3, desc[UR6][R6.64] ;  /* 0x0000000606037981 */ /* 0x002ee2000c1e1900 */
[----:B--2---:R-:W-:Y:S01]  /*0070*/  I2FP.F32.S32 R4, UR4 ;  /* 0x0000000400047c45 */ /* 0x004fe20008201400 */
[----:B------:R-:W-:Y:S03]  /*0080*/  BSSY.RECONVERGENT B2, `(.L_x_0) ;  /* 0x000000c000027945 */ /* 0x000fe60003800200 */
[----:B------:R-:W0:Y:S02]  /*0090*/  MUFU.RCP R5, R4 ;  /* 0x0000000400057308 */ /* 0x000e240000001000 */
[----:B0-----:R-:W-:-:S04]  /*00a0*/  FFMA R0, -R4, R5, 1 ;  /* 0x3f80000004007423 */ /* 0x001fc80000000105 */
[----:B------:R-:W-:Y:S02]  /*00b0*/  FFMA R0, R5, R0, R5 ;  /* 0x0000000005007223 */ /* 0x000fe40000000005 */
[----:B---3--:R-:W0:Y:S02]  /*00c0*/  FCHK P0, R3, R4 ;  /* 0x0000000403007302 */ /* 0x008e240000000000 */
[----:B------:R-:W-:-:S04]  /*00d0*/  FFMA R5, R3, R0, RZ ;  /* 0x0000000003057223 */ /* 0x000fc800000000ff */
[----:B------:R-:W-:-:S04]  /*00e0*/  FFMA R8, -R4, R5, R3 ;  /* 0x0000000504087223 */ /* 0x000fc80000000103 */
[----:B------:R-:W-:Y:S01]  /*00f0*/  FFMA R0, R0, R8, R5 ;  /* 0x0000000800007223 */ /* 0x000fe20000000005 */
[----:B0-----:R-:W-:Y:S06]  /*0100*/  @!P0 BRA `(.L_x_1) ;  /* 0x00000000000c8947 */ /* 0x001fec0003800000 */
[----:B------:R-:W-:Y:S02]  /*0110*/  MOV R15, R3 ;  /* 0x00000003000f7202 */ /* 0x000fe40000000f00 */
[----:B------:R-:W-:-:S07]  /*0120*/  MOV R6, 0x140 ;  /* 0x0000014000067802 */ /* 0x000fce0000000f00 */
[----:B------:R-:W-:Y:S05]  /*0130*/  CALL.REL.NOINC `($__internal_0_$__cuda_sm3x_div_rn_noftz_f32_slowpath) ;  /* 0x0000001000bc7944 */ /* 0x000fea0003c00000 */
.L_x_1:
[----:B------:R-:W-:Y:S05]  /*0140*/  BSYNC.RECONVERGENT B2 ;  /* 0x0000000000027941 */ /* 0x000fea0003800200 */
.L_x_0:
[----:B------:R-:W0:Y:S08]  /*0150*/  LDC.64 R6, c[0x0][0x388] ;  /* 0x0000e200ff067b82 */ /* 0x000e300000000a00 */
[----:B------:R-:W1:Y:S01]  /*0160*/  LDC.64 R8, c[0x0][0x3c8] ;  /* 0x0000f200ff087b82 */ /* 0x000e620000000a00 */
[----:B0-----:R-:W-:-:S05]  /*0170*/  IMAD.WIDE.U32 R6, R2, 0x4, R6 ;  /* 0x0000000402067825 */ /* 0x001fca00078e0006 */
[----:B------:R-:W2:Y:S01]  /*0180*/  LDG.E R3, desc[UR6][R6.64] ;  /* 0x0000000606037981 */ /* 0x000ea2000c1e1900 */
[----:B-1----:R-:W-:Y:S01]  /*0190*/  ISETP.GE.AND P0, PT, R9, 0x1, PT ;  /* 0x000000010900780c */ /* 0x002fe20003f06270 */
[----:B--2---:R-:W-:-:S05]  /*01a0*/  FFMA R3, -R0, R8, R3 ;  /* 0x0000000800037223 */ /* 0x004fca0000000103 */
[----:B------:R0:W-:Y:S07]  /*01b0*/  STG.E desc[UR6][R6.64], R3 ;  /* 0x0000000306007986 */ /* 0x0001ee000c101906 */
[----:B------:R-:W-:Y:S05]  /*01c0*/  @!P0 EXIT ;  /* 0x000000000000894d */ /* 0x000fea0003800000 */
[C---:B------:R-:W-:Y:S01]  /*01d0*/  ISETP.GE.U32.AND P0, PT, R9.reuse, 0x8, PT ;  /* 0x000000080900780c */ /* 0x040fe20003f06070 */
[----:B0-----:R-:W-:Y:S02]  /*01e0*/  IMAD R3, R2, R9, RZ ;  /* 0x0000000902037224 */ /* 0x001fe400078e02ff */
[----:B------:R-:W-:Y:S01]  /*01f0*/  HFMA2 R2, -RZ, RZ, 0, 0 ;  /* 0x00000000ff027431 */ /* 0x000fe200000001ff */
[----:B------:R-:W-:-:S09]  /*0200*/  LOP3.LUT R10, R9, 0x7, RZ, 0xc0, !PT ;  /* 0x00000007090a7812 */ /* 0x000fd200078ec0ff */
[----:B------:R-:W-:Y:S05]  /*0210*/  @!P0 BRA `(.L_x_2) ;  /* 0x0000000800288947 */ /* 0x000fea0003800000 */
[----:B------:R-:W0:Y:S01]  /*0220*/  LDC.64 R6, c[0x0][0x3b8] ;  /* 0x0000ee00ff067b82 */ /* 0x000e220000000a00 */
[----:B------:R-:W-:Y:S01]  /*0230*/  LOP3.LUT R2, R9, 0x7ffffff8, RZ, 0xc0, !PT ;  /* 0x7ffffff809027812 */ /* 0x000fe200078ec0ff */
[----:B------:R-:W1:Y:S03]  /*0240*/  LDCU UR4, c[0x0][0x3c8] ;  /* 0x00007900ff0477ac */ /* 0x000e660008000800 */
[----:B------:R-:W-:Y:S01]  /*0250*/  IADD3 R12, PT, PT, -R2, RZ, RZ ;  /* 0x000000ff020c7210 */ /* 0x000fe20007ffe1ff */
[----:B0-----:R-:W-:-:S03]  /*0260*/  IMAD.WIDE.U32 R6, R3, 0x4, R6 ;  /* 0x0000000403067825 */ /* 0x001fc600078e0006 */
[----:B------:R-:W-:-:S04]  /*0270*/  IADD3 R0, P0, PT, R6, 0x10, RZ ;  /* 0x0000001006007810 */ /* 0x000fc80007f1e0ff */
[----:B-1----:R-:W-:-:S09]  /*0280*/  IADD3.X R7, PT, PT, RZ, R7, RZ, P0, !PT ;  /* 0x00000007ff077210 */ /* 0x002fd200007fe4ff */
.L_x_19:
[----:B0-----:R-:W-:Y:S02]  /*0290*/  MOV R16, R0 ;  /* 0x0000000000107202 */ /* 0x001fe40000000f00 */
[----:B------:R-:W-:-:S05]  /*02a0*/  MOV R17, R7 ;  /* 0x0000000700117202 */ /* 0x000fca0000000f00 */
[----:B------:R-:W2:Y:S01]  /*02b0*/  LDG.E R19, desc[UR6][R16.64+-0x10] ;  /* 0xfffff00610137981 */ /* 0x000ea2000c1e1900 */
[----:B------:R-:W0:Y:S01]  /*02c0*/  MUFU.RCP R5, R4 ;  /* 0x0000000400057308 */ /* 0x000e220000001000 */
[----:B------:R-:W-:Y:S01]  /*02d0*/  IADD3 R12, PT, PT, R12, 0x8, RZ ;  /* 0x000000080c0c7810 */ /* 0x000fe20007ffe0ff */
[----:B------:R-:W-:Y:S03]  /*02e0*/  BSSY.RECONVERGENT B2, `(.L_x_3) ;  /* 0x000000c000027945 */ /* 0x000fe60003800200 */
[----:B------:R-:W-:Y:S01]  /*02f0*/  ISETP.NE.AND P2, PT, R12, RZ, PT ;  /* 0x000000ff0c00720c */ /* 0x000fe20003f45270 */
[----:B0-----:R-:W-:-:S04]  /*0300*/  FFMA R0, -R4, R5, 1 ;  /* 0x3f80000004007423 */ /* 0x001fc80000000105 */
[----:B------:R-:W-:Y:S01]  /*0310*/  FFMA R0, R5, R0, R5 ;  /* 0x0000000005007223 */ /* 0x000fe20000000005 */
[----:B--2---:R-:W0:Y:S03]  /*0320*/  FCHK P0, R19, R4 ;  /* 0x0000000413007302 */ /* 0x004e260000000000 */
[----:B------:R-:W-:-:S04]  /*0330*/  FFMA R5, R0, R19, RZ ;  /* 0x0000001300057223 */ /* 0x000fc800000000ff */
[----:B------:R-:W-:-:S04]  /*0340*/  FFMA R6, -R4, R5, R19 ;  /* 0x0000000504067223 */ /* 0x000fc80000000113 */
[----:B------:R-:W-:Y:S01]  /*0350*/  FFMA R0, R0, R6, R5 ;  /* 0x0000000600007223 */ /* 0x000fe20000000005 */
[----:B0-----:R-:W-:Y:S06]  /*0360*/  @!P0 BRA `(.L_x_4) ;  /* 0x00000000000c8947 */ /* 0x001fec0003800000 */
[----:B------:R-:W-:Y:S02]  /*0370*/  MOV R15, R19 ;  /* 0x00000013000f7202 */ /* 0x000fe40000000f00 */
[----:B------:R-:W-:-:S07]  /*0380*/  MOV R6, 0x3a0 ;  /* 0x000003a000067802 */ /* 0x000fce0000000f00 */
[----:B------:R-:W-:Y:S05]  /*0390*/  CALL.REL.NOINC `($__internal_0_$__cuda_sm3x_div_rn_noftz_f32_slowpath) ;  /* 0x0000001000247944 */ /* 0x000fea0003c00000 */
.L_x_4:
[----:B------:R-:W-:Y:S05]  /*03a0*/  BSYNC.RECONVERGENT B2 ;  /* 0x0000000000027941 */ /* 0x000fea0003800200 */
.L_x_3:
[----:B------:R-:W2:Y:S01]  /*03b0*/  LDG.E R15, desc[UR6][R16.64+-0xc] ;  /* 0xfffff406100f7981 */ /* 0x000ea2000c1e1900 */
[----:B------:R-:W0:Y:S01]  /*03c0*/  MUFU.RCP R5, R4 ;  /* 0x0000000400057308 */ /* 0x000e220000001000 */
[----:B------:R-:W-:Y:S01]  /*03d0*/  FFMA R19, -R0, UR4, R19 ;  /* 0x0000000400137c23 */ /* 0x000fe20008000113 */
[----:B------:R-:W-:Y:S04]  /*03e0*/  BSSY.RECONVERGENT B2, `(.L_x_5) ;  /* 0x000000b000027945 */ /* 0x000fe80003800200 */
[----:B------:R1:W-:Y:S01]  /*03f0*/  STG.E desc[UR6][R16.64+-0x10], R19 ;  /* 0xfffff01310007986 */ /* 0x0003e2000c101906 */
[----:B0-----:R-:W-:-:S04]  /*0400*/  FFMA R0, -R4, R5, 1 ;  /* 0x3f80000004007423 */ /* 0x001fc80000000105 */
[----:B------:R-:W-:Y:S01]  /*0410*/  FFMA R0, R5, R0, R5 ;  /* 0x0000000005007223 */ /* 0x000fe20000000005 */
[----:B--2---:R-:W0:Y:S03]  /*0420*/  FCHK P0, R15, R4 ;  /* 0x000000040f007302 */ /* 0x004e260000000000 */
[----:B------:R-:W-:-:S04]  /*0430*/  FFMA R5, R0, R15, RZ ;  /* 0x0000000f00057223 */ /* 0x000fc800000000ff */
[----:B------:R-:W-:-:S04]  /*0440*/  FFMA R6, -R4, R5, R15 ;  /* 0x0000000504067223 */ /* 0x000fc8000000010f */
[----:B------:R-:W-:Y:S01]  /*0450*/  FFMA R0, R0, R6, R5 ;  /* 0x0000000600007223 */ /* 0x000fe20000000005 */
[----:B01----:R-:W-:Y:S06]  /*0460*/  @!P0 BRA `(.L_x_6) ;  /* 0x0000000000088947 */ /* 0x003fec0003800000 */
[----:B------:R-:W-:-:S07]  /*0470*/  MOV R6, 0x490 ;  /* 0x0000049000067802 */ /* 0x000fce0000000f00 */
[----:B------:R-:W-:Y:S05]  /*0480*/  CALL.REL.NOINC `($__internal_0_$__cuda_sm3x_div_rn_noftz_f32_slowpath) ;  /* 0x0000000c00e87944 */ /* 0x000fea0003c00000 */
.L_x_6:
[----:B------:R-:W-:Y:S05]  /*0490*/  BSYNC.RECONVERGENT B2 ;  /* 0x0000000000027941 */ /* 0x000fea0003800200 */
.L_x_5:
        /* <DEDUP_REMOVED lines=12> */
[----:B------:R-:W-:Y:S02]  /*0560*/  MOV R15, R19 ;  /* 0x00000013000f7202 */ /* 0x000fe40000000f00 */
[----:B------:R-:W-:-:S07]  /*0570*/  MOV R6, 0x590 ;  /* 0x0000059000067802 */ /* 0x000fce0000000f00 */
[----:B------:R-:W-:Y:S05]  /*0580*/  CALL.REL.NOINC `($__internal_0_$__cuda_sm3x_div_rn_noftz_f32_slowpath) ;  /* 0x0000000c00a87944 */ /* 0x000fea0003c00000 */
.L_x_8:
[----:B------:R-:W-:Y:S05]  /*0590*/  BSYNC.RECONVERGENT B2 ;  /* 0x0000000000027941 */ /* 0x000fea0003800200 */
.L_x_7:
        /* <DEDUP_REMOVED lines=14> */
.L_x_10:
[----:B------:R-:W-:Y:S05]  /*0680*/  BSYNC.RECONVERGENT B2 ;  /* 0x0000000000027941 */ /* 0x000fea0003800200 */
.L_x_9:
        /* <DEDUP_REMOVED lines=15> */
.L_x_12:
[----:B------:R-:W-:Y:S05]  /*0780*/  BSYNC.RECONVERGENT B2 ;  /* 0x0000000000027941 */ /* 0x000fea0003800200 */
.L_x_11:
        /* <DEDUP_REMOVED lines=14> */
.L_x_14:
[----:B------:R-:W-:Y:S05]  /*0870*/  BSYNC.RECONVERGENT B2 ;  /* 0x0000000000027941 */ /* 0x000fea0003800200 */
.L_x_13:
        /* <DEDUP_REMOVED lines=15> */
.L_x_16:
[----:B------:R-:W-:Y:S05]  /*0970*/  BSYNC.RECONVERGENT B2 ;  /* 0x0000000000027941 */ /* 0x000fea0003800200 */
.L_x_15:
        /* <DEDUP_REMOVED lines=14> */
.L_x_18:
[----:B------:R-:W-:Y:S05]  /*0a60*/  BSYNC.RECONVERGENT B2 ;  /* 0x0000000000027941 */ /* 0x000fea0003800200 */
.L_x_17:
[----:B------:R-:W-:Y:S01]  /*0a70*/  FFMA R15, -R0, UR4, R15 ;  /* 0x00000004000f7c23 */ /* 0x000fe2000800010f */
[----:B------:R-:W-:-:S04]  /*0a80*/  IADD3 R0, P0, PT, R16, 0x20, RZ ;  /* 0x0000002010007810 */ /* 0x000fc80007f1e0ff */
[----:B------:R0:W-:Y:S01]  /*0a90*/  STG.E desc[UR6][R16.64+0xc], R15 ;  /* 0x00000c0f10007986 */ /* 0x0001e2000c101906 */
[----:B------:R-:W-:Y:S01]  /*0aa0*/  IADD3.X R7, PT, PT, RZ, R17, RZ, P0, !PT ;  /* 0x00000011ff077210 */ /* 0x000fe200007fe4ff */
[----:B------:R-:W-:Y:S07]  /*0ab0*/  @P2 BRA `(.L_x_19) ;  /* 0xfffffff400f42947 */ /* 0x000fee000383ffff */
.L_x_2:
[----:B------:R-:W-:-:S13]  /*0ac0*/  ISETP.NE.AND P0, PT, R10, RZ, PT ;  /* 0x000000ff0a00720c */ /* 0x000fda0003f05270 */
[----:B------:R-:W-:Y:S05]  /*0ad0*/  @!P0 EXIT ;  /* 0x000000000000894d */ /* 0x000fea0003800000 */
[----:B------:R-:W1:Y:S01]  /*0ae0*/  LDCU UR4, c[0x0][0x3cc] ;  /* 0x00007980ff0477ac */ /* 0x000e620008000800 */
[----:B------:R-:W-:Y:S01]  /*0af0*/  ISETP.GE.U32.AND P0, PT, R10, 0x4, PT ;  /* 0x000000040a00780c */ /* 0x000fe20003f06070 */
[----:B-1----:R-:W-:-:S12]  /*0b00*/  ULOP3.LUT UR4, UR4, 0x3, URZ, 0xc0, !UPT ;  /* 0x0000000304047892 */ /* 0x002fd8000f8ec0ff */
[----:B------:R-:W-:Y:S05]  /*0b10*/  @!P0 BRA `(.L_x_20) ;  /* 0x00000004002c8947 */ /* 0x000fea0003800000 */
[----:B------:R-:W1:Y:S01]  /*0b20*/  LDC.64 R20, c[0x0][0x3b8] ;  /* 0x0000ee00ff147b82 */ /* 0x000e620000000a00 */
[----:B------:R-:W-:-:S05]  /*0b30*/  IADD3 R5, PT, PT, R3, R2, RZ ;  /* 0x0000000203057210 */ /* 0x000fca0007ffe0ff */
[----:B-1----:R-:W-:-:S05]  /*0b40*/  IMAD.WIDE.U32 R20, R5, 0x4, R20 ;  /* 0x0000000405147825 */ /* 0x002fca00078e0014 */
[----:B0-----:R-:W2:Y:S01]  /*0b50*/  LDG.E R15, desc[UR6][R20.64] ;  /* 0x00000006140f7981 */ /* 0x001ea2000c1e1900 */
[----:B------:R-:W0:Y:S01]  /*0b60*/  MUFU.RCP R5, R4 ;  /* 0x0000000400057308 */ /* 0x000e220000001000 */
[----:B------:R-:W-:Y:S01]  /*0b70*/  BSSY.RECONVERGENT B2, `(.L_x_21) ;  /* 0x000000a000027945 */ /* 0x000fe20003800200 */
[----:B0-----:R-:W-:-:S04]  /*0b80*/  FFMA R0, -R4, R5, 1 ;  /* 0x3f80000004007423 */ /* 0x001fc80000000105 */
[----:B------:R-:W-:Y:S02]  /*0b90*/  FFMA R0, R5, R0, R5 ;  /* 0x0000000005007223 */ /* 0x000fe40000000005 */
[----:B--2---:R-:W0:Y:S02]  /*0ba0*/  FCHK P0, R15, R4 ;  /* 0x000000040f007302 */ /* 0x004e240000000000 */
[----:B------:R-:W-:-:S04]  /*0bb0*/  FFMA R5, R0, R15, RZ ;  /* 0x0000000f00057223 */ /* 0x000fc800000000ff */
[----:B------:R-:W-:-:S04]  /*0bc0*/  FFMA R6, -R4, R5, R15 ;  /* 0x0000000504067223 */ /* 0x000fc8000000010f */
[----:B------:R-:W-:Y:S01]  /*0bd0*/  FFMA R0, R0, R6, R5 ;  /* 0x0000000600007223 */ /* 0x000fe20000000005 */
[----:B0-----:R-:W-:Y:S06]  /*0be0*/  @!P0 BRA `(.L_x_22) ;  /* 0x0000000000088947 */ /* 0x001fec0003800000 */
[----:B------:R-:W-:-:S07]  /*0bf0*/  MOV R6, 0xc10 ;  /* 0x00000c1000067802 */ /* 0x000fce0000000f00 */
[----:B------:R-:W-:Y:S05]  /*0c00*/  CALL.REL.NOINC `($__internal_0_$__cuda_sm3x_div_rn_noftz_f32_slowpath) ;  /* 0x0000000800087944 */ /* 0x000fea0003c00000 */
.L_x_22:
[----:B------:R-:W-:Y:S05]  /*0c10*/  BSYNC.RECONVERGENT B2 ;  /* 0x0000000000027941 */ /* 0x000fea0003800200 */
.L_x_21:
[----:B------:R-:W0:Y:S01]  /*0c20*/  LDCU.64 UR8, c[0x0][0x3b8] ;  /* 0x00007700ff0877ac */ /* 0x000e220008000a00 */
[----:B------:R-:W-:Y:S01]  /*0c30*/  IADD3 R5, P0, PT, R3, R2, RZ ;  /* 0x0000000203057210 */ /* 0x000fe20007f1e0ff */
[----:B------:R-:W1:Y:S03]  /*0c40*/  LDCU UR5, c[0x0][0x3c8] ;  /* 0x00007900ff0577ac */ /* 0x000e660008000800 */
[----:B------:R-:W-:Y:S02]  /*0c50*/  IADD3.X R6, PT, PT, RZ, RZ, RZ, P0, !PT ;  /* 0x000000ffff067210 */ /* 0x000fe400007fe4ff */
[----:B0-----:R-:W-:Y:S01]  /*0c60*/  LEA R16, P0, R5, UR8, 0x2 ;  /* 0x0000000805107c11 */ /* 0x001fe2000f8010ff */
[----:B-1----:R-:W-:-:S03]  /*0c70*/  FFMA R15, -R0, UR5, R15 ;  /* 0x00000005000f7c23 */ /* 0x002fc6000800010f */
[----:B------:R-:W-:Y:S02]  /*0c80*/  LEA.HI.X R17, R5, UR9, R6, 0x2, P0 ;  /* 0x0000000905117c11 */ /* 0x000fe400080f1406 */
[----:B------:R0:W-:Y:S04]  /*0c90*/  STG.E desc[UR6][R20.64], R15 ;  /* 0x0000000f14007986 */ /* 0x0001e8000c101906 */
[----:B------:R-:W2:Y:S01]  /*0ca0*/  LDG.E R19, desc[UR6][R16.64+0x4] ;  /* 0x0000040610137981 */ /* 0x000ea2000c1e1900 */
[----:B------:R-:W1:Y:S01]  /*0cb0*/  MUFU.RCP R5, R4 ;  /* 0x0000000400057308 */ /* 0x000e620000001000 */
[----:B------:R-:W-:Y:S01]  /*0cc0*/  BSSY.RECONVERGENT B2, `(.L_x_23) ;  /* 0x000000b000027945 */ /* 0x000fe20003800200 */
[----:B-1----:R-:W-:-:S04]  /*0cd0*/  FFMA R0, -R4, R5, 1 ;  /* 0x3f80000004007423 */ /* 0x002fc80000000105 */
[----:B------:R-:W-:Y:S02]  /*0ce0*/  FFMA R0, R5, R0, R5 ;  /* 0x0000000005007223 */ /* 0x000fe40000000005 */
[----:B--2---:R-:W1:Y:S02]  /*0cf0*/  FCHK P0, R19, R4 ;  /* 0x0000000413007302 */ /* 0x004e640000000000 */
[----:B------:R-:W-:-:S04]  /*0d00*/  FFMA R5, R0, R19, RZ ;  /* 0x0000001300057223 */ /* 0x000fc800000000ff */
[----:B------:R-:W-:-:S04]  /*0d10*/  FFMA R6, -R4, R5, R19 ;  /* 0x0000000504067223 */ /* 0x000fc80000000113 */
[----:B------:R-:W-:Y:S01]  /*0d20*/  FFMA R0, R0, R6, R5 ;  /* 0x0000000600007223 */ /* 0x000fe20000000005 */
[----:B01----:R-:W-:Y:S06]  /*0d30*/  @!P0 BRA `(.L_x_24) ;  /* 0x00000000000c8947 */ /* 0x003fec0003800000 */
[----:B------:R-:W-:Y:S02]  /*0d40*/  MOV R15, R19 ;  /* 0x00000013000f7202 */ /* 0x000fe40000000f00 */
[----:B------:R-:W-:-:S07]  /*0d50*/  MOV R6, 0xd70 ;  /* 0x00000d7000067802 */ /* 0x000fce0000000f00 */
[----:B------:R-:W-:Y:S05]  /*0d60*/  CALL.REL.NOINC `($__internal_0_$__cuda_sm3x_div_rn_noftz_f32_slowpath) ;  /* 0x0000000400b07944 */ /* 0x000fea0003c00000 */
.L_x_24:
[----:B------:R-:W-:Y:S05]  /*0d70*/  BSYNC.RECONVERGENT B2 ;  /* 0x0000000000027941 */ /* 0x000fea0003800200 */
.L_x_23:
[----:B------:R-:W2:Y:S01]  /*0d80*/  LDG.E R15, desc[UR6][R16.64+0x8] ;  /* 0x00000806100f7981 */ /* 0x000ea2000c1e1900 */
[----:B------:R-:W0:Y:S01]  /*0d90*/  LDCU UR5, c[0x0][0x3c8] ;  /* 0x00007900ff0577ac */ /* 0x000e220008000800 */
[----:B------:R-:W1:Y:S01]  /*0da0*/  MUFU.RCP R5, R4 ;  /* 0x0000000400057308 */ /* 0x000e620000001000 */
[----:B------:R-:W-:Y:S01]  /*0db0*/  BSSY.RECONVERGENT B2, `(.L_x_25) ;  /* 0x000000c000027945 */ /* 0x000fe20003800200 */
[----:B0-----:R-:W-:Y:S01]  /*0dc0*/  FFMA R19, -R0, UR5, R19 ;  /* 0x0000000500137c23 */ /* 0x001fe20008000113 */
[----:B-1----:R-:W-:-:S04]  /*0dd0*/  FFMA R0, -R4, R5, 1 ;  /* 0x3f80000004007423 */ /* 0x002fc80000000105 */
[----:B------:R0:W-:Y:S01]  /*0de0*/  STG.E desc[UR6][R16.64+0x4], R19 ;  /* 0x0000041310007986 */ /* 0x0001e2000c101906 */
[----:B------:R-:W-:Y:S01]  /*0df0*/  FFMA R0, R5, R0, R5 ;  /* 0x0000000005007223 */ /* 0x000fe20000000005 */
[----:B--2---:R-:W1:Y:S03]  /*0e00*/  FCHK P0, R15, R4 ;  /* 0x000000040f007302 */ /* 0x004e660000000000 */
[----:B------:R-:W-:-:S04]  /*0e10*/  FFMA R5, R0, R15, RZ ;  /* 0x0000000f00057223 */ /* 0x000fc800000000ff */
[----:B------:R-:W-:-:S04]  /*0e20*/  FFMA R6, -R4, R5, R15 ;  /* 0x0000000504067223 */ /* 0x000fc8000000010f */
[----:B------:R-:W-:Y:S01]  /*0e30*/  FFMA R0, R0, R6, R5 ;  /* 0x0000000600007223 */ /* 0x000fe20000000005 */
[----:B01----:R-:W-:Y:S06]  /*0e40*/  @!P0 BRA `(.L_x_26) ;  /* 0x0000000000088947 */ /* 0x003fec0003800000 */
[----:B------:R-:W-:-:S07]  /*0e50*/  MOV R6, 0xe70 ;  /* 0x00000e7000067802 */ /* 0x000fce0000000f00 */
[----:B------:R-:W-:Y:S05]  /*0e60*/  CALL.REL.NOINC `($__internal_0_$__cuda_sm3x_div_rn_noftz_f32_slowpath) ;  /* 0x0000000400707944 */ /* 0x000fea0003c00000 */
.L_x_26:
[----:B------:R-:W-:Y:S05]  /*0e70*/  BSYNC.RECONVERGENT B2 ;  /* 0x0000000000027941 */ /* 0x000fea0003800200 */
.L_x_25:
        /* <DEDUP_REMOVED lines=13> */
[----:B------:R-:W-:Y:S02]  /*0f50*/  MOV R15, R19 ;  /* 0x00000013000f7202 */ /* 0x000fe40000000f00 */
[----:B------:R-:W-:-:S07]  /*0f60*/  MOV R6, 0xf80 ;  /* 0x00000f8000067802 */ /* 0x000fce0000000f00 */
[----:B------:R-:W-:Y:S05]  /*0f70*/  CALL.REL.NOINC `($__internal_0_$__cuda_sm3x_div_rn_noftz_f32_slowpath) ;  /* 0x00000004002c7944 */ /* 0x000fea0003c00000 */
.L_x_28:
[----:B------:R-:W-:Y:S05]  /*0f80*/  BSYNC.RECONVERGENT B2 ;  /* 0x0000000000027941 */ /* 0x000fea0003800200 */
.L_x_27:
[----:B------:R-:W0:Y:S01]  /*0f90*/  LDCU UR5, c[0x0][0x3c8] ;  /* 0x00007900ff0577ac */ /* 0x000e220008000800 */
[----:B------:R-:W-:Y:S01]  /*0fa0*/  IADD3 R2, PT, PT, R2, 0x4, RZ ;  /* 0x0000000402027810 */ /* 0x000fe20007ffe0ff */
[----:B0-----:R-:W-:-:S05]  /*0fb0*/  FFMA R19, -R0, UR5, R19 ;  /* 0x0000000500137c23 */ /* 0x001fca0008000113 */
[----:B------:R1:W-:Y:S02]  /*0fc0*/  STG.E desc[UR6][R16.64+0xc], R19 ;  /* 0x00000c1310007986 */ /* 0x0003e4000c101906 */
.L_x_20:
[----:B------:R-:W-:-:S13]  /*0fd0*/  ISETP.NE.AND P0, PT, RZ, UR4, PT ;  /* 0x00000004ff007c0c */ /* 0x000fda000bf05270 */
[----:B------:R-:W-:Y:S05]  /*0fe0*/  @!P0 EXIT ;  /* 0x000000000000894d */ /* 0x000fea0003800000 */
[----:B------:R-:W-:-:S09]  /*0ff0*/  UISETP.NE.AND UP0, UPT, UR4, 0x1, UPT ;  /* 0x000000010400788c */ /* 0x000fd2000bf05270 */
[----:B------:R-:W-:Y:S05]  /*1000*/  BRA.U !UP0, `(.L_x_29) ;  /* 0x0000000108a47547 */ /* 0x000fea000b800000 */
[----:B-1----:R-:W1:Y:S01]  /*1010*/  LDC.64 R18, c[0x0][0x3b8] ;  /* 0x0000ee00ff127b82 */ /* 0x002e620000000a00 */
        /* <DEDUP_REMOVED lines=14> */
.L_x_31:
[----:B------:R-:W-:Y:S05]  /*1100*/  BSYNC.RECONVERGENT B2 ;  /* 0x0000000000027941 */ /* 0x000fea0003800200 */
.L_x_30:
        /* <DEDUP_REMOVED lines=18> */
[----:B------:R-:W-:-:S07]  /*1230*/  MOV R6, 0x1250 ;  /* 0x0000125000067802 */ /* 0x000fce0000000f00 */
[----:B------:R-:W-:Y:S05]  /*1240*/  CALL.REL.NOINC `($__internal_0_$__cuda_sm3x_div_rn_noftz_f32_slowpath) ;  /* 0x0000000000787944 */ /* 0x000fea0003c00000 */
.L_x_33:
[----:B------:R-:W-:Y:S05]  /*1250*/  BSYNC.RECONVERGENT B2 ;  /* 0x0000000000027941 */ /* 0x000fea0003800200 */
.L_x_32:
[----:B------:R-:W0:Y:S01]  /*1260*/  LDCU UR4, c[0x0][0x3c8] ;  /* 0x00007900ff0477ac */ /* 0x000e220008000800 */
[----:B------:R-:W-:Y:S02]  /*1270*/  VIADD R2, R2, 0x2 ;  /* 0x0000000202027836 */ /* 0x000fe40000000000 */
[----:B0-----:R-:W-:-:S05]  /*1280*/  FFMA R15, -R0, UR4, R15 ;  /* 0x00000004000f7c23 */ /* 0x001fca000800010f */
[----:B------:R2:W-:Y:S02]  /*1290*/  STG.E desc[UR6][R16.64+0x4], R15 ;  /* 0x0000040f10007986 */ /* 0x0005e4000c101906 */
.L_x_29:
[----:B------:R-:W3:Y:S02]  /*12a0*/  LDC R0, c[0x0][0x3cc] ;  /* 0x0000f300ff007b82 */ /* 0x000ee40000000800 */
[----:B---3--:R-:W-:-:S04]  /*12b0*/  LOP3.LUT R0, R0, 0x1, RZ, 0xc0, !PT ;  /* 0x0000000100007812 */ /* 0x008fc800078ec0ff */
[----:B------:R-:W-:-:S13]  /*12c0*/  ISETP.NE.U32.AND P0, PT, R0, 0x1, PT ;  /* 0x000000010000780c */ /* 0x000fda0003f05070 */
[----:B------:R-:W-:Y:S05]  /*12d0*/  @P0 EXIT ;  /* 0x000000000000094d */ /* 0x000fea0003800000 */
[----:B012---:R-:W0:Y:S01]  /*12e0*/  LDC.64 R16, c[0x0][0x3b8] ;  /* 0x0000ee00ff107b82 */ /* 0x007e220000000a00 */
[----:B------:R-:W-:-:S05]  /*12f0*/  IADD3 R3, PT, PT, R3, R2, RZ ;  /* 0x0000000203037210 */ /* 0x000fca0007ffe0ff */
[----:B0-----:R-:W-:-:S05]  /*1300*/  IMAD.WIDE.U32 R16, R3, 0x4, R16 ;  /* 0x0000000403107825 */ /* 0x001fca00078e0010 */
[----:B------:R-:W2:Y:S01]  /*1310*/  LDG.E R3, desc[UR6][R16.64] ;  /* 0x0000000610037981 */ /* 0x000ea2000c1e1900 */
        /* <DEDUP_REMOVED lines=9> */
[----:B------:R-:W-:Y:S02]  /*13b0*/  MOV R15, R3 ;  /* 0x00000003000f7202 */ /* 0x000fe40000000f00 */
[----:B------:R-:W-:-:S07]  /*13c0*/  MOV R6, 0x13e0 ;  /* 0x000013e000067802 */ /* 0x000fce0000000f00 */
[----:B------:R-:W-:Y:S05]  /*13d0*/  CALL.REL.NOINC `($__internal_0_$__cuda_sm3x_div_rn_noftz_f32_slowpath) ;  /* 0x0000000000147944 */ /* 0x000fea0003c00000 */
.L_x_35:
[----:B------:R-:W-:Y:S05]  /*13e0*/  BSYNC.RECONVERGENT B2 ;  /* 0x0000000000027941 */ /* 0x000fea0003800200 */
.L_x_34:
[----:B------:R-:W0:Y:S02]  /*13f0*/  LDCU UR4, c[0x0][0x3c8] ;  /* 0x00007900ff0477ac */ /* 0x000e240008000800 */
[----:B0-----:R-:W-:-:S05]  /*1400*/  FFMA R3, -R0, UR4, R3 ;  /* 0x0000000400037c23 */ /* 0x001fca0008000103 */
[----:B------:R-:W-:Y:S01]  /*1410*/  STG.E desc[UR6][R16.64], R3 ;  /* 0x0000000310007986 */ /* 0x000fe2000c101906 */
[----:B------:R-:W-:Y:S05]  /*1420*/  EXIT ;  /* 0x000000000000794d */ /* 0x000fea0003800000 */
        .weak           $__internal_0_$__cuda_sm3x_div_rn_noftz_f32_slowpath
        .type           $__internal_0_$__cuda_sm3x_div_rn_noftz_f32_slowpath,@function
        .size           $__internal_0_$__cuda_sm3x_div_rn_noftz_f32_slowpath,(.L_x_81 - $__internal_0_$__cuda_sm3x_div_rn_noftz_f32_slowpath)
$__internal_0_$__cuda_sm3x_div_rn_noftz_f32_slowpath:
[----:B------:R-:W-:Y:S01]  /*1430*/  SHF.R.U32.HI R5, RZ, 0x17, R4 ;  /* 0x00000017ff057819 */ /* 0x000fe20000011604 */
[----:B------:R-:W-:Y:S01]  /*1440*/  BSSY.RECONVERGENT B0, `(.L_x_36) ;  /* 0x0000064000007945 */ /* 0x000fe20003800200 */
[----:B------:R-:W-:Y:S02]  /*1450*/  SHF.R.U32.HI R8, RZ, 0x17, R15 ;  /* 0x00000017ff087819 */ /* 0x000fe4000001160f */
[----:B------:R-:W-:Y:S02]  /*1460*/  LOP3.LUT R5, R5, 0xff, RZ, 0xc0, !PT ;  /* 0x000000ff05057812 */ /* 0x000fe400078ec0ff */
[----:B------:R-:W-:Y:S02]  /*1470*/  LOP3.LUT R8, R8, 0xff, RZ, 0xc0, !PT ;  /* 0x000000ff08087812 */ /* 0x000fe400078ec0ff */
[----:B------:R-:W-:Y:S02]  /*1480*/  IADD3 R0, PT, PT, R5, -0x1, RZ ;  /* 0xffffffff05007810 */ /* 0x000fe40007ffe0ff */
[----:B------:R-:W-:-:S02]  /*1490*/  IADD3 R9, PT, PT, R8, -0x1, RZ ;  /* 0xffffffff08097810 */ /* 0x000fc40007ffe0ff */
[----:B------:R-:W-:Y:S02]  /*14a0*/  ISETP.GT.U32.AND P0, PT, R0, 0xfd, PT ;  /* 0x000000fd0000780c */ /* 0x000fe40003f04070 */
[----:B------:R-:W-:Y:S02]  /*14b0*/  MOV R13, R15 ;  /* 0x0000000f000d7202 */ /* 0x000fe40000000f00 */
[----:B------:R-:W-:Y:S02]  /*14c0*/  ISETP.GT.U32.OR P0, PT, R9, 0xfd, P0 ;  /* 0x000000fd0900780c */ /* 0x000fe40000704470 */
[----:B------:R-:W-:-:S11]  /*14d0*/  MOV R14, R4 ;  /* 0x00000004000e7202 */ /* 0x000fd60000000f00 */
[----:B------:R-:W-:Y:S01]  /*14e0*/  @!P0 MOV R7, RZ ;  /* 0x000000ff00078202 */ /* 0x000fe20000000f00 */
[----:B------:R-:W-:Y:S06]  /*14f0*/  @!P0 BRA `(.L_x_37) ;  /* 0x00000000005c8947 */ /* 0x000fec0003800000 */
[----:B------:R-:W-:Y:S02]  /*1500*/  FSETP.GTU.FTZ.AND P0, PT, |R15|, +INF , PT ;  /* 0x7f8000000f00780b */ /* 0x000fe40003f1c200 */
[----:B------:R-:W-:-:S04]  /*1510*/  FSETP.GTU.FTZ.AND P1, PT, |R4|, +INF , PT ;  /* 0x7f8000000400780b */ /* 0x000fc80003f3c200 */
[----:B------:R-:W-:-:S13]  /*1520*/  PLOP3.LUT P0, PT, P0, P1, PT, 0xf8, 0x8f ;  /* 0x00000000008f781c */ /* 0x000fda0000703f70 */
[----:B------:R-:W-:Y:S05]  /*1530*/  @P0 BRA `(.L_x_38) ;  /* 0x00000004004c0947 */ /* 0x000fea0003800000 */
[----:B------:R-:W-:-:S13]  /*1540*/  LOP3.LUT P0, RZ, R14, 0x7fffffff, R13, 0xc8, !PT ;  /* 0x7fffffff0eff7812 */ /* 0x000fda000780c80d */
[----:B------:R-:W-:Y:S05]  /*1550*/  @!P0 BRA `(.L_x_39) ;  /* 0x00000004003c8947 */ /* 0x000fea0003800000 */
[C---:B------:R-:W-:Y:S02]  /*1560*/  FSETP.NEU.FTZ.AND P3, PT, |R15|.reuse, +INF , PT ;  /* 0x7f8000000f00780b */ /* 0x040fe40003f7d200 */
[----:B------:R-:W-:Y:S02]  /*1570*/  FSETP.NEU.FTZ.AND P1, PT, |R4|, +INF , PT ;  /* 0x7f8000000400780b */ /* 0x000fe40003f3d200 */
[----:B------:R-:W-:-:S11]  /*1580*/  FSETP.NEU.FTZ.AND P0, PT, |R15|, +INF , PT ;  /* 0x7f8000000f00780b */ /* 0x000fd60003f1d200 */
[----:B------:R-:W-:Y:S05]  /*1590*/  @!P1 BRA !P3, `(.L_x_39) ;  /* 0x00000004002c9947 */ /* 0x000fea0005800000 */
[----:B------:R-:W-:-:S04]  /*15a0*/  LOP3.LUT P3, RZ, R13, 0x7fffffff, RZ, 0xc0, !PT ;  /* 0x7fffffff0dff7812 */ /* 0x000fc8000786c0ff */
[----:B------:R-:W-:-:S13]  /*15b0*/  PLOP3.LUT P1, PT, P1, P3, PT, 0x2f, 0xf2 ;  /* 0x0000000000f2781c */ /* 0x000fda0000f26577 */
[----:B------:R-:W-:Y:S05]  /*15c0*/  @P1 BRA `(.L_x_40) ;  /* 0x0000000400181947 */ /* 0x000fea0003800000 */
[----:B------:R-:W-:-:S04]  /*15d0*/  LOP3.LUT P1, RZ, R14, 0x7fffffff, RZ, 0xc0, !PT ;  /* 0x7fffffff0eff7812 */ /* 0x000fc8000782c0ff */
[----:B------:R-:W-:-:S13]  /*15e0*/  PLOP3.LUT P0, PT, P0, P1, PT, 0x2f, 0xf2 ;  /* 0x0000000000f2781c */ /* 0x000fda0000702577 */
[----:B------:R-:W-:Y:S05]  /*15f0*/  @P0 BRA `(.L_x_41) ;  /* 0x0000000400000947 */ /* 0x000fea0003800000 */
[----:B------:R-:W-:Y:S02]  /*1600*/  ISETP.GE.AND P0, PT, R9, RZ, PT ;  /* 0x000000ff0900720c */ /* 0x000fe40003f06270 */
[----:B------:R-:W-:-:S11]  /*1610*/  ISETP.GE.AND P1, PT, R0, RZ, PT ;  /* 0x000000ff0000720c */ /* 0x000fd60003f26270 */
[----:B------:R-:W-:Y:S01]  /*1620*/  @P0 MOV R7, RZ ;  /* 0x000000ff00070202 */ /* 0x000fe20000000f00 */
[----:B------:R-:W-:Y:S01]  /*1630*/  @!P0 FFMA R13, R15, 1.84467440737095516160e+19, RZ ;  /* 0x5f8000000f0d8823 */ /* 0x000fe200000000ff */
[----:B------:R-:W-:Y:S01]  /*1640*/  @!P0 MOV R7, 0xffffffc0 ;  /* 0xffffffc000078802 */ /* 0x000fe20000000f00 */
[----:B------:R-:W-:-:S04]  /*1650*/  @!P1 FFMA R14, R4, 1.84467440737095516160e+19, RZ ;  /* 0x5f800000040e9823 */ /* 0x000fc800000000ff */
[----:B------:R-:W-:-:S07]  /*1660*/  @!P1 VIADD R7, R7, 0x40 ;  /* 0x0000004007079836 */ /* 0x000fce0000000000 */
.L_x_37:
[----:B------:R-:W-:Y:S01]  /*1670*/  LEA R9, R5, 0xc0800000, 0x17 ;  /* 0xc080000005097811 */ /* 0x000fe200078eb8ff */
[----:B------:R-:W-:Y:S01]  /*1680*/  BSSY.RECONVERGENT B1, `(.L_x_42) ;  /* 0x0000036000017945 */ /* 0x000fe20003800200 */
[----:B------:R-:W-:Y:S02]  /*1690*/  IADD3 R8, PT, PT, R8, -0x7f, RZ ;  /* 0xffffff8108087810 */ /* 0x000fe40007ffe0ff */
[----:B------:R-:W-:-:S03]  /*16a0*/  IADD3 R22, PT, PT, -R9, R14, RZ ;  /* 0x0000000e09167210 */ /* 0x000fc60007ffe1ff */
[----:B------:R-:W-:Y:S01]  /*16b0*/  IMAD R0, R8, -0x800000, R13 ;  /* 0xff80000008007824 */ /* 0x000fe200078e020d */
[----:B------:R-:W0:Y:S01]  /*16c0*/  MUFU.RCP R14, R22 ;  /* 0x00000016000e7308 */ /* 0x000e220000001000 */
[----:B------:R-:W-:Y:S01]  /*16d0*/  FADD.FTZ R9, -R22, -RZ ;  /* 0x800000ff16097221 */ /* 0x000fe20000010100 */
[----:B------:R-:W-:-:S04]  /*16e0*/  IADD3 R8, PT, PT, R8, 0x7f, -R5 ;  /* 0x0000007f08087810 */ /* 0x000fc80007ffe805 */
[----:B------:R-:W-:Y:S01]  /*16f0*/  IADD3 R7, PT, PT, R8, R7, RZ ;  /* 0x0000000708077210 */ /* 0x000fe20007ffe0ff */
[----:B0-----:R-:W-:-:S04]  /*1700*/  FFMA R11, R14, R9, 1 ;  /* 0x3f8000000e0b7423 */ /* 0x001fc80000000009 */
[----:B------:R-:W-:-:S04]  /*1710*/  FFMA R11, R14, R11, R14 ;  /* 0x0000000b0e0b7223 */ /* 0x000fc8000000000e */
[----:B------:R-:W-:-:S04]  /*1720*/  FFMA R14, R0, R11, RZ ;  /* 0x0000000b000e7223 */ /* 0x000fc800000000ff */
[----:B------:R-:W-:-:S04]  /*1730*/  FFMA R13, R9, R14, R0 ;  /* 0x0000000e090d7223 */ /* 0x000fc80000000000 */
[----:B------:R-:W-:-:S04]  /*1740*/  FFMA R14, R11, R13, R14 ;  /* 0x0000000d0b0e7223 */ /* 0x000fc8000000000e */
[----:B------:R-:W-:-:S04]  /*1750*/  FFMA R9, R9, R14, R0 ;  /* 0x0000000e09097223 */ /* 0x000fc80000000000 */
[----:B------:R-:W-:-:S05]  /*1760*/  FFMA R0, R11, R9, R14 ;  /* 0x000000090b007223 */ /* 0x000fca000000000e */
[----:B------:R-:W-:-:S04]  /*1770*/  SHF.R.U32.HI R5, RZ, 0x17, R0 ;  /* 0x00000017ff057819 */ /* 0x000fc80000011600 */
[----:B------:R-:W-:-:S04]  /*1780*/  LOP3.LUT R8, R5, 0xff, RZ, 0xc0, !PT ;  /* 0x000000ff05087812 */ /* 0x000fc800078ec0ff */
[----:B------:R-:W-:-:S04]  /*1790*/  IADD3 R5, PT, PT, R8, R7, RZ ;  /* 0x0000000708057210 */ /* 0x000fc80007ffe0ff */
[----:B------:R-:W-:-:S04]  /*17a0*/  IADD3 R8, PT, PT, R5, -0x1, RZ ;  /* 0xffffffff05087810 */ /* 0x000fc80007ffe0ff */
[----:B------:R-:W-:-:S13]  /*17b0*/  ISETP.GE.U32.AND P0, PT, R8, 0xfe, PT ;  /* 0x000000fe0800780c */ /* 0x000fda0003f06070 */
[----:B------:R-:W-:Y:S05]  /*17c0*/  @!P0 BRA `(.L_x_43) ;  /* 0x0000000000808947 */ /* 0x000fea0003800000 */
[----:B------:R-:W-:-:S13]  /*17d0*/  ISETP.GT.AND P0, PT, R5, 0xfe, PT ;  /* 0x000000fe0500780c */ /* 0x000fda0003f04270 */
[----:B------:R-:W-:Y:S05]  /*17e0*/  @P0 BRA `(.L_x_44) ;  /* 0x00000000006c0947 */ /* 0x000fea0003800000 */
[----:B------:R-:W-:-:S13]  /*17f0*/  ISETP.GE.AND P0, PT, R5, 0x1, PT ;  /* 0x000000010500780c */ /* 0x000fda0003f06270 */
[----:B------:R-:W-:Y:S05]  /*1800*/  @P0 BRA `(.L_x_45) ;  /* 0x0000000000740947 */ /* 0x000fea0003800000 */
[----:B------:R-:W-:Y:S02]  /*1810*/  ISETP.GE.AND P0, PT, R5, -0x18, PT ;  /* 0xffffffe80500780c */ /* 0x000fe40003f06270 */
[----:B------:R-:W-:-:S11]  /*1820*/  LOP3.LUT R0, R0, 0x80000000, RZ, 0xc0, !PT ;  /* 0x8000000000007812 */ /* 0x000fd600078ec0ff */
[----:B------:R-:W-:Y:S05]  /*1830*/  @!P0 BRA `(.L_x_45) ;  /* 0x0000000000688947 */ /* 0x000fea0003800000 */
[CCC-:B------:R-:W-:Y:S01]  /*1840*/  FFMA.RZ R7, R11.reuse, R9.reuse, R14.reuse ;  /* 0x000000090b077223 */ /* 0x1c0fe2000000c00e */
[CCC-:B------:R-:W-:Y:S01]  /*1850*/  FFMA.RP R8, R11.reuse, R9.reuse, R14.reuse ;  /* 0x000000090b087223 */ /* 0x1c0fe2000000800e */
[----:B------:R-:W-:Y:S01]  /*1860*/  FFMA.RM R11, R11, R9, R14 ;  /* 0x000000090b0b7223 */ /* 0x000fe2000000400e */
[----:B------:R-:W-:Y:S02]  /*1870*/  IADD3 R9, PT, PT, R5, 0x20, RZ ;  /* 0x0000002005097810 */ /* 0x000fe40007ffe0ff */
[----:B------:R-:W-:Y:S02]  /*1880*/  LOP3.LUT R7, R7, 0x7fffff, RZ, 0xc0, !PT ;  /* 0x007fffff07077812 */ /* 0x000fe400078ec0ff */
[----:B------:R-:W-:Y:S02]  /*1890*/  ISETP.NE.AND P3, PT, R5, RZ, PT ;  /* 0x000000ff0500720c */ /* 0x000fe40003f65270 */
[----:B------:R-:W-:Y:S02]  /*18a0*/  LOP3.LUT R14, R7, 0x800000, RZ, 0xfc, !PT ;  /* 0x00800000070e7812 */ /* 0x000fe400078efcff */
[----:B------:R-:W-:-:S02]  /*18b0*/  ISETP.NE.AND P1, PT, R5, RZ, PT ;  /* 0x000000ff0500720c */ /* 0x000fc40003f25270 */
[----:B------:R-:W-:Y:S02]  /*18c0*/  IADD3 R5, PT, PT, -R5, RZ, RZ ;  /* 0x000000ff05057210 */ /* 0x000fe40007ffe1ff */
[----:B------:R-:W-:Y:S02]  /*18d0*/  SHF.L.U32 R9, R14, R9, RZ ;  /* 0x000000090e097219 */ /* 0x000fe400000006ff */
[----:B------:R-:W-:Y:S02]  /*18e0*/  FSETP.NEU.FTZ.AND P0, PT, R8, R11, PT ;  /* 0x0000000b0800720b */ /* 0x000fe40003f1d000 */
[----:B------:R-:W-:Y:S02]  /*18f0*/  SEL R5, R5, RZ, P3 ;  /* 0x000000ff05057207 */ /* 0x000fe40001800000 */
[----:B------:R-:W-:Y:S02]  /*1900*/  ISETP.NE.AND P1, PT, R9, RZ, P1 ;  /* 0x000000ff0900720c */ /* 0x000fe40000f25270 */
[----:B------:R-:W-:-:S02]  /*1910*/  SHF.R.U32.HI R14, RZ, R5, R14 ;  /* 0x00000005ff0e7219 */ /* 0x000fc4000001160e */
[----:B------:R-:W-:Y:S02]  /*1920*/  PLOP3.LUT P0, PT, P0, P1, PT, 0xf8, 0x8f ;  /* 0x00000000008f781c */ /* 0x000fe40000703f70 */
[----:B------:R-:W-:Y:S02]  /*1930*/  SHF.R.U32.HI R7, RZ, 0x1, R14 ;  /* 0x00000001ff077819 */ /* 0x000fe4000001160e */
[----:B------:R-:W-:-:S04]  /*1940*/  SEL R8, RZ, 0x1, !P0 ;  /* 0x00000001ff087807 */ /* 0x000fc80004000000 */
[----:B------:R-:W-:-:S04]  /*1950*/  LOP3.LUT R5, R8, 0x1, R7, 0xf8, !PT ;  /* 0x0000000108057812 */ /* 0x000fc800078ef807 */
[----:B------:R-:W-:-:S04]  /*1960*/  LOP3.LUT R14, R5, R14, RZ, 0xc0, !PT ;  /* 0x0000000e050e7212 */ /* 0x000fc800078ec0ff */
[----:B------:R-:W-:-:S04]  /*1970*/  IADD3 R7, PT, PT, R7, R14, RZ ;  /* 0x0000000e07077210 */ /* 0x000fc80007ffe0ff */
[----:B------:R-:W-:Y:S01]  /*1980*/  LOP3.LUT R0, R7, R0, RZ, 0xfc, !PT ;  /* 0x0000000007007212 */ /* 0x000fe200078efcff */
[----:B------:R-:W-:Y:S06]  /*1990*/  BRA `(.L_x_45) ;  /* 0x0000000000107947 */ /* 0x000fec0003800000 */
.L_x_44:
[----:B------:R-:W-:-:S04]  /*19a0*/  LOP3.LUT R0, R0, 0x80000000, RZ, 0xc0, !PT ;  /* 0x8000000000007812 */ /* 0x000fc800078ec0ff */
[----:B------:R-:W-:Y:S01]  /*19b0*/  LOP3.LUT R0, R0, 0x7f800000, RZ, 0xfc, !PT ;  /* 0x7f80000000007812 */ /* 0x000fe200078efcff */
[----:B------:R-:W-:Y:S06]  /*19c0*/  BRA `(.L_x_45) ;  /* 0x0000000000047947 */ /* 0x000fec0003800000 */
.L_x_43:
[----:B------:R-:W-:-:S07]  /*19d0*/  LEA R0, R7, R0, 0x17 ;  /* 0x0000000007007211 */ /* 0x000fce00078eb8ff */
.L_x_45:
[----:B------:R-:W-:Y:S05]  /*19e0*/  BSYNC.RECONVERGENT B1 ;  /* 0x0000000000017941 */ /* 0x000fea0003800200 */
.L_x_42:
[----:B------:R-:W-:Y:S05]  /*19f0*/  BRA `(.L_x_46) ;  /* 0x0000000000207947 */ /* 0x000fea0003800000 */
.L_x_41:
[----:B------:R-:W-:-:S04]  /*1a00*/  LOP3.LUT R13, R14, 0x80000000, R13, 0x48, !PT ;  /* 0x800000000e0d7812 */ /* 0x000fc800078e480d */
[----:B------:R-:W-:Y:S01]  /*1a10*/  LOP3.LUT R0, R13, 0x7f800000, RZ, 0xfc, !PT ;  /* 0x7f8000000d007812 */ /* 0x000fe200078efcff */
[----:B------:R-:W-:Y:S06]  /*1a20*/  BRA `(.L_x_46) ;  /* 0x0000000000147947 */ /* 0x000fec0003800000 */
.L_x_40:
[----:B------:R-:W-:Y:S01]  /*1a30*/  LOP3.LUT R0, R14, 0x80000000, R13, 0x48, !PT ;  /* 0x800000000e007812 */ /* 0x000fe200078e480d */
[----:B------:R-:W-:Y:S06]  /*1a40*/  BRA `(.L_x_46) ;  /* 0x00000000000c7947 */ /* 0x000fec0003800000 */
.L_x_39:
[----:B------:R-:W0:Y:S01]  /*1a50*/  MUFU.RSQ R0, -QNAN ;  /* 0xffc0000000007908 */ /* 0x000e220000001400 */
[----:B------:R-:W-:Y:S05]  /*1a60*/  BRA `(.L_x_46) ;  /* 0x0000000000047947 */ /* 0x000fea0003800000 */
.L_x_38:
[----:B------:R-:W-:-:S07]  /*1a70*/  FADD.FTZ R0, R15, R4 ;  /* 0x000000040f007221 */ /* 0x000fce0000010000 */
.L_x_46:
[----:B------:R-:W-:Y:S05]  /*1a80*/  BSYNC.RECONVERGENT B0 ;  /* 0x0000000000007941 */ /* 0x000fea0003800200 */
.L_x_36:
[----:B------:R-:W-:-:S04]  /*1a90*/  HFMA2 R7, -RZ, RZ, 0, 0 ;  /* 0x00000000ff077431 */ /* 0x000fc800000001ff */
[----:B0-----:R-:W-:Y:S05]  /*1aa0*/  RET.REL.NODEC R6 `(_Z11updateLayer10layer_typefiii) ;  /* 0xffffffe406547950 */ /* 0x001fea0003c3ffff */
.L_x_47:
[----:B------:R-:W-:-:S00]  /*1ab0*/  BRA `(.L_x_47) ;  /* 0xfffffffc00fc7947 */ /* 0x000fc0000383ffff */
[----:B------:R-:W-:-:S00]  /*1ac0*/  NOP ;  /* 0x0000000000007918 */ /* 0x000fc00000000000 */
        /* <DEDUP_REMOVED lines=11> */
.L_x_81:


//--------------------- .text._Z19linearLayerBackward10layer_typeiii --------------------------
	.section	.text._Z19linearLayerBackward10layer_typeiii,"ax",@progbits
	.align	128
        .global         _Z19linearLayerBackward10layer_typeiii
        .type           _Z19linearLayerBackward10layer_typeiii,@function
        .size           _Z19linearLayerBackward10layer_typeiii,(.L_x_84 - _Z19linearLayerBackward10layer_typeiii)
        .other          _Z19linearLayerBackward10layer_typeiii,@"STO_CUDA_ENTRY STV_DEFAULT"
_Z19linearLayerBackward10layer_typeiii:
.text._Z19linearLayerBackward10layer_typeiii:
[----:B------:R-:W-:Y:S01]  /*0000*/  LDC R1, c[0x0][0x37c] ;  /* 0x0000df00ff017b82 */ /* 0x000fe20000000800 */
[----:B------:R-:W0:Y:S07]  /*0010*/  S2R R9, SR_TID.X ;  /* 0x0000000000097919 */ /* 0x000e2e0000002100 */
[----:B------:R-:W0:Y:S01]  /*0020*/  S2UR UR6, SR_CTAID.X ;  /* 0x00000000000679c3 */ /* 0x000e220000002500 */
[----:B------:R-:W1:Y:S07]  /*0030*/  LDCU.64 UR4, c[0x0][0x358] ;  /* 0x00006b00ff0477ac */ /* 0x000e6e0008000a00 */
[----:B------:R-:W0:Y:S08]  /*0040*/  LDC R0, c[0x0][0x360] ;  /* 0x0000d800ff007b82 */ /* 0x000e300000000800 */
[----:B------:R-:W2:Y:S08]  /*0050*/  LDC.64 R2, c[0x0][0x3b0] ;  /* 0x0000ec00ff027b82 */ /* 0x000eb00000000a00 */
[----:B------:R-:W3:Y:S01]  /*0060*/  LDC R6, c[0x0][0x3c8] ;  /* 0x0000f200ff067b82 */ /* 0x000ee20000000800 */
[----:B0-----:R-:W-:-:S04]  /*0070*/  IMAD R5, R0, UR6, R9 ;  /* 0x0000000600057c24 */ /* 0x001fc8000f8e0209 */
[----:B--2---:R-:W-:-:S03]  /*0080*/  IMAD.WIDE R2, R5, 0x4, R2 ;  /* 0x0000000405027825 */ /* 0x004fc600078e0202 */
[----:B------:R-:W0:Y:S02]  /*0090*/  LDC.64 R4, c[0x0][0x3c0] ;  /* 0x0000f000ff047b82 */ /* 0x000e240000000a00 */
[----:B-1----:R-:W2:Y:S01]  /*00a0*/  LDG.E R7, desc[UR4][R2.64] ;  /* 0x0000000402077981 */ /* 0x002ea2000c1e1900 */
[----:B---3--:R-:W-:Y:S01]  /*00b0*/  ISETP.GE.AND P0, PT, R6, 0x1, PT ;  /* 0x000000010600780c */ /* 0x008fe20003f06270 */
[----:B0-----:R-:W-:-:S05]  /*00c0*/  IMAD.WIDE.U32 R4, R9, 0x4, R4 ;  /* 0x0000000409047825 */ /* 0x001fca00078e0004 */
[----:B--2---:R0:W-:Y:S07]  /*00d0*/  REDG.E.ADD.F32.FTZ.RN.STRONG.GPU desc[UR4][R4.64], R7 ;  /* 0x00000007040079a6 */ /* 0x0041ee000c12f304 */
[----:B------:R-:W-:Y:S05]  /*00e0*/  @!P0 EXIT ;  /* 0x000000000000894d */ /* 0x000fea0003800000 */
[C---:B------:R-:W-:Y:S01]  /*00f0*/  ISETP.GE.U32.AND P1, PT, R6.reuse, 0x10, PT ;  /* 0x000000100600780c */ /* 0x040fe20003f26070 */
[C---:B0-----:R-:W-:Y:S01]  /*0100*/  IMAD R4, R6.reuse, UR6, RZ ;  /* 0x0000000606047c24 */ /* 0x041fe2000f8e02ff */
[----:B------:R-:W-:Y:S01]  /*0110*/  LOP3.LUT R14, R6, 0xf, RZ, 0xc0, !PT ;  /* 0x0000000f060e7812 */ /* 0x000fe200078ec0ff */
[----:B------:R-:W-:Y:S02]  /*0120*/  HFMA2 R5, -RZ, RZ, 0, 0 ;  /* 0x00000000ff057431 */ /* 0x000fe400000001ff */
[----:B------:R-:W-:Y:S01]  /*0130*/  IMAD R0, R9, R6, RZ ;  /* 0x0000000609007224 */ /* 0x000fe200078e02ff */
[----:B------:R-:W-:-:S07]  /*0140*/  ISETP.NE.AND P0, PT, R14, RZ, PT ;  /* 0x000000ff0e00720c */ /* 0x000fce0003f05270 */
[----:B------:R-:W-:Y:S06]  /*0150*/  @!P1 BRA `(.L_x_48) ;  /* 0x0000000400549947 */ /* 0x000fec0003800000 */
[----:B------:R-:W0:Y:S01]  /*0160*/  LDC.64 R8, c[0x0][0x390] ;  /* 0x0000e400ff087b82 */ /* 0x000e220000000a00 */
[----:B------:R-:W-:-:S04]  /*0170*/  LOP3.LUT R5, R6, 0x7ffffff0, RZ, 0xc0, !PT ;  /* 0x7ffffff006057812 */ /* 0x000fc800078ec0ff */
[----:B------:R-:W-:-:S03]  /*0180*/  IADD3 R7, PT, PT, -R5, RZ, RZ ;  /* 0x000000ff05077210 */ /* 0x000fc60007ffe1ff */
[----:B------:R-:W1:Y:S01]  /*0190*/  LDC.64 R10, c[0x0][0x3b8] ;  /* 0x0000ee00ff0a7b82 */ /* 0x000e620000000a00 */
[----:B0-----:R-:W-:-:S03]  /*01a0*/  IMAD.WIDE.U32 R8, R4, 0x4, R8 ;  /* 0x0000000404087825 */ /* 0x001fc600078e0008 */
[----:B------:R-:W-:Y:S01]  /*01b0*/  IADD3 R13, P1, PT, R8, 0x20, RZ ;  /* 0x00000020080d7810 */ /* 0x000fe20007f3e0ff */
[----:B-1----:R-:W-:-:S04]  /*01c0*/  IMAD.WIDE.U32 R10, R0, 0x4, R10 ;  /* 0x00000004000a7825 */ /* 0x002fc800078e000a */
[----:B------:R-:W-:Y:S01]  /*01d0*/  IMAD.X R16, RZ, RZ, R9, P1 ;  /* 0x000000ffff107224 */ /* 0x000fe200008e0609 */
[----:B------:R-:W-:-:S04]  /*01e0*/  IADD3 R12, P2, PT, R10, 0x20, RZ ;  /* 0x000000200a0c7810 */ /* 0x000fc80007f5e0ff */
[----:B------:R-:W-:-:S09]  /*01f0*/  IADD3.X R15, PT, PT, RZ, R11, RZ, P2, !PT ;  /* 0x0000000bff0f7210 */ /* 0x000fd200017fe4ff */
.L_x_49:
[----:B------:R-:W-:Y:S01]  /*0200*/  IMAD.MOV.U32 R8, RZ, RZ, R13 ;  /* 0x000000ffff087224 */ /* 0x000fe200078e000d */
[----:B------:R-:W-:Y:S01]  /*0210*/  MOV R9, R16 ;  /* 0x0000001000097202 */ /* 0x000fe20000000f00 */
[----:B--2---:R-:W2:Y:S04]  /*0220*/  LDG.E R10, desc[UR4][R2.64] ;  /* 0x00000004020a7981 */ /* 0x004ea8000c1e1900 */
[----:B------:R-:W2:Y:S02]  /*0230*/  LDG.E R11, desc[UR4][R8.64+-0x20] ;  /* 0xffffe004080b7981 */ /* 0x000ea4000c1e1900 */
[----:B--2---:R-:W-:Y:S01]  /*0240*/  FMUL R13, R10, R11 ;  /* 0x0000000b0a0d7220 */ /* 0x004fe20000400000 */
[----:B------:R-:W-:Y:S01]  /*0250*/  IMAD.MOV.U32 R10, RZ, RZ, R12 ;  /* 0x000000ffff0a7224 */ /* 0x000fe200078e000c */
[----:B------:R-:W-:-:S05]  /*0260*/  MOV R11, R15 ;  /* 0x0000000f000b7202 */ /* 0x000fca0000000f00 */
[----:B------:R0:W-:Y:S04]  /*0270*/  REDG.E.ADD.F32.FTZ.RN.STRONG.GPU desc[UR4][R10.64+-0x20], R13 ;  /* 0xffffe00d0a0079a6 */ /* 0x0001e8000c12f304 */
[----:B------:R-:W2:Y:S04]  /*0280*/  LDG.E R12, desc[UR4][R2.64] ;  /* 0x00000004020c7981 */ /* 0x000ea8000c1e1900 */
[----:B------:R-:W2:Y:S02]  /*0290*/  LDG.E R15, desc[UR4][R8.64+-0x1c] ;  /* 0xffffe404080f7981 */ /* 0x000ea4000c1e1900 */
[----:B--2---:R-:W-:-:S05]  /*02a0*/  FMUL R15, R12, R15 ;  /* 0x0000000f0c0f7220 */ /* 0x004fca0000400000 */
[----:B------:R1:W-:Y:S04]  /*02b0*/  REDG.E.ADD.F32.FTZ.RN.STRONG.GPU desc[UR4][R10.64+-0x1c], R15 ;  /* 0xffffe40f0a0079a6 */ /* 0x0003e8000c12f304 */
[----:B------:R-:W2:Y:S04]  /*02c0*/  LDG.E R12, desc[UR4][R2.64] ;  /* 0x00000004020c7981 */ /* 0x000ea8000c1e1900 */
[----:B------:R-:W2:Y:S02]  /*02d0*/  LDG.E R17, desc[UR4][R8.64+-0x18] ;  /* 0xffffe80408117981 */ /* 0x000ea4000c1e1900 */
[----:B--2---:R-:W-:-:S05]  /*02e0*/  FMUL R17, R12, R17 ;  /* 0x000000110c117220 */ /* 0x004fca0000400000 */
[----:B------:R2:W-:Y:S04]  /*02f0*/  REDG.E.ADD.F32.FTZ.RN.STRONG.GPU desc[UR4][R10.64+-0x18], R17 ;  /* 0xffffe8110a0079a6 */ /* 0x0005e8000c12f304 */
[----:B------:R-:W3:Y:S04]  /*0300*/  LDG.E R12, desc[UR4][R2.64] ;  /* 0x00000004020c7981 */ /* 0x000ee8000c1e1900 */
[----:B------:R-:W3:Y:S02]  /*0310*/  LDG.E R19, desc[UR4][R8.64+-0x14] ;  /* 0xffffec0408137981 */ /* 0x000ee4000c1e1900 */
[----:B---3--:R-:W-:-:S05]  /*0320*/  FMUL R19, R12, R19 ;  /* 0x000000130c137220 */ /* 0x008fca0000400000 */
[----:B------:R3:W-:Y:S04]  /*0330*/  REDG.E.ADD.F32.FTZ.RN.STRONG.GPU desc[UR4][R10.64+-0x14], R19 ;  /* 0xffffec130a0079a6 */ /* 0x0007e8000c12f304 */
[----:B------:R-:W4:Y:S04]  /*0340*/  LDG.E R12, desc[UR4][R2.64] ;  /* 0x00000004020c7981 */ /* 0x000f28000c1e1900 */
[----:B0-----:R-:W4:Y:S02]  /*0350*/  LDG.E R13, desc[UR4][R8.64+-0x10] ;  /* 0xfffff004080d7981 */ /* 0x001f24000c1e1900 */
[----:B----4-:R-:W-:-:S05]  /*0360*/  FMUL R13, R12, R13 ;  /* 0x0000000d0c0d7220 */ /* 0x010fca0000400000 */
[----:B------:R0:W-:Y:S04]  /*0370*/  REDG.E.ADD.F32.FTZ.RN.STRONG.GPU desc[UR4][R10.64+-0x10], R13 ;  /* 0xfffff00d0a0079a6 */ /* 0x0001e8000c12f304 */
[----:B------:R-:W4:Y:S04]  /*0380*/  LDG.E R12, desc[UR4][R2.64] ;  /* 0x00000004020c7981 */ /* 0x000f28000c1e1900 */
[----:B-1----:R-:W4:Y:S02]  /*0390*/  LDG.E R15, desc[UR4][R8.64+-0xc] ;  /* 0xfffff404080f7981 */ /* 0x002f24000c1e1900 */
[----:B----4-:R-:W-:-:S05]  /*03a0*/  FMUL R15, R12, R15 ;  /* 0x0000000f0c0f7220 */ /* 0x010fca0000400000 */
[----:B------:R1:W-:Y:S04]  /*03b0*/  REDG.E.ADD.F32.FTZ.RN.STRONG.GPU desc[UR4][R10.64+-0xc], R15 ;  /* 0xfffff40f0a0079a6 */ /* 0x0003e8000c12f304 */
[----:B------:R-:W4:Y:S04]  /*03c0*/  LDG.E R12, desc[UR4][R2.64] ;  /* 0x00000004020c7981 */ /* 0x000f28000c1e1900 */
[----:B--2---:R-:W4:Y:S02]  /*03d0*/  LDG.E R17, desc[UR4][R8.64+-0x8] ;  /* 0xfffff80408117981 */ /* 0x004f24000c1e1900 */
[----:B----4-:R-:W-:-:S05]  /*03e0*/  FMUL R17, R12, R17 ;  /* 0x000000110c117220 */ /* 0x010fca0000400000 */
[----:B------:R2:W-:Y:S04]  /*03f0*/  REDG.E.ADD.F32.FTZ.RN.STRONG.GPU desc[UR4][R10.64+-0x8], R17 ;  /* 0xfffff8110a0079a6 */ /* 0x0005e8000c12f304 */
[----:B------:R-:W4:Y:S04]  /*0400*/  LDG.E R12, desc[UR4][R2.64] ;  /* 0x00000004020c7981 */ /* 0x000f28000c1e1900 */
[----:B---3--:R-:W4:Y:S02]  /*0410*/  LDG.E R19, desc[UR4][R8.64+-0x4] ;  /* 0xfffffc0408137981 */ /* 0x008f24000c1e1900 */
[----:B----4-:R-:W-:-:S05]  /*0420*/  FMUL R19, R12, R19 ;  /* 0x000000130c137220 */ /* 0x010fca0000400000 */
        /* <DEDUP_REMOVED lines=26> */
[----:B--2---:R-:W4:Y:S01]  /*05d0*/  LDG.E R17, desc[UR4][R8.64+0x18] ;  /* 0x0000180408117981 */ /* 0x004f22000c1e1900 */
[----:B------:R-:W-:Y:S01]  /*05e0*/  IADD3 R7, PT, PT, R7, 0x10, RZ ;  /* 0x0000001007077810 */ /* 0x000fe20007ffe0ff */
[----:B----4-:R-:W-:-:S05]  /*05f0*/  FMUL R17, R12, R17 ;  /* 0x000000110c117220 */ /* 0x010fca0000400000 */
[----:B------:R2:W-:Y:S04]  /*0600*/  REDG.E.ADD.F32.FTZ.RN.STRONG.GPU desc[UR4][R10.64+0x18], R17 ;  /* 0x000018110a0079a6 */ /* 0x0005e8000c12f304 */
[----:B------:R-:W4:Y:S04]  /*0610*/  LDG.E R12, desc[UR4][R2.64] ;  /* 0x00000004020c7981 */ /* 0x000f28000c1e1900 */
[----:B---3--:R-:W4:Y:S01]  /*0620*/  LDG.E R19, desc[UR4][R8.64+0x1c] ;  /* 0x00001c0408137981 */ /* 0x008f22000c1e1900 */
[----:B------:R-:W-:Y:S02]  /*0630*/  ISETP.NE.AND P1, PT, R7, RZ, PT ;  /* 0x000000ff0700720c */ /* 0x000fe40003f25270 */
[----:B0-----:R-:W-:-:S05]  /*0640*/  IADD3 R13, P2, PT, R8, 0x40, RZ ;  /* 0x00000040080d7810 */ /* 0x001fca0007f5e0ff */
[----:B------:R-:W-:Y:S02]  /*0650*/  IMAD.X R16, RZ, RZ, R9, P2 ;  /* 0x000000ffff107224 */ /* 0x000fe400010e0609 */
[----:B----4-:R-:W-:Y:S01]  /*0660*/  FMUL R19, R12, R19 ;  /* 0x000000130c137220 */ /* 0x010fe20000400000 */
[----:B------:R-:W-:-:S04]  /*0670*/  IADD3 R12, P3, PT, R10, 0x40, RZ ;  /* 0x000000400a0c7810 */ /* 0x000fc80007f7e0ff */
[----:B------:R2:W-:Y:S01]  /*0680*/  REDG.E.ADD.F32.FTZ.RN.STRONG.GPU desc[UR4][R10.64+0x1c], R19 ;  /* 0x00001c130a0079a6 */ /* 0x0005e2000c12f304 */
[----:B-1----:R-:W-:Y:S01]  /*0690*/  IADD3.X R15, PT, PT, RZ, R11, RZ, P3, !PT ;  /* 0x0000000bff0f7210 */ /* 0x002fe20001ffe4ff */
[----:B------:R-:W-:Y:S07]  /*06a0*/  @P1 BRA `(.L_x_49) ;  /* 0xfffffff800d41947 */ /* 0x000fee000383ffff */
.L_x_48:
[----:B------:R-:W-:Y:S05]  /*06b0*/  @!P0 EXIT ;  /* 0x000000000000894d */ /* 0x000fea0003800000 */
[----:B------:R-:W-:Y:S02]  /*06c0*/  ISETP.GE.U32.AND P1, PT, R14, 0x8, PT ;  /* 0x000000080e00780c */ /* 0x000fe40003f26070 */
[----:B------:R-:W-:-:S04]  /*06d0*/  LOP3.LUT R16, R6, 0x7, RZ, 0xc0, !PT ;  /* 0x0000000706107812 */ /* 0x000fc800078ec0ff */
[----:B------:R-:W-:-:S07]  /*06e0*/  ISETP.NE.AND P0, PT, R16, RZ, PT ;  /* 0x000000ff1000720c */ /* 0x000fce0003f05270 */
[----:B------:R-:W-:Y:S06]  /*06f0*/  @!P1 BRA `(.L_x_50) ;  /* 0x0000000000c49947 */ /* 0x000fec0003800000 */
[----:B--2---:R-:W0:Y:S01]  /*0700*/  LDC.64 R10, c[0x0][0x390] ;  /* 0x0000e400ff0a7b82 */ /* 0x004e220000000a00 */
[----:B------:R-:W-:-:S07]  /*0710*/  IADD3 R7, PT, PT, R4, R5, RZ ;  /* 0x0000000504077210 */ /* 0x000fce0007ffe0ff */
[----:B------:R-:W1:Y:S08]  /*0720*/  LDC.64 R8, c[0x0][0x390] ;  /* 0x0000e400ff087b82 */ /* 0x000e700000000a00 */
[----:B------:R-:W2:Y:S01]  /*0730*/  LDC.64 R12, c[0x0][0x3b8] ;  /* 0x0000ee00ff0c7b82 */ /* 0x000ea20000000a00 */
[----:B------:R-:W-:Y:S01]  /*0740*/  IADD3 R14, P1, PT, R4, R5, RZ ;  /* 0x00000005040e7210 */ /* 0x000fe20007f3e0ff */
[----:B------:R-:W-:Y:S01]  /*0750*/  IMAD.IADD R15, R0, 0x1, R5 ;  /* 0x00000001000f7824 */ /* 0x000fe200078e0205 */
[----:B------:R-:W3:Y:S01]  /*0760*/  LDCU.64 UR6, c[0x0][0x3b8] ;  /* 0x00007700ff0677ac */ /* 0x000ee20008000a00 */
[----:B0-----:R-:W-:-:S02]  /*0770*/  IMAD.WIDE.U32 R10, R7, 0x4, R10 ;  /* 0x00000004070a7825 */ /* 0x001fc400078e000a */
[----:B------:R-:W4:Y:S04]  /*0780*/  LDG.E R7, desc[UR4][R2.64] ;  /* 0x0000000402077981 */ /* 0x000f28000c1e1900 */
[----:B------:R-:W4:Y:S01]  /*0790*/  LDG.E R10, desc[UR4][R10.64] ;  /* 0x000000040a0a7981 */ /* 0x000f22000c1e1900 */
[----:B------:R-:W-:Y:S02]  /*07a0*/  IADD3.X R17, PT, PT, RZ, RZ, RZ, P1, !PT ;  /* 0x000000ffff117210 */ /* 0x000fe40000ffe4ff */
[----:B-1----:R-:W-:-:S04]  /*07b0*/  LEA R8, P1, R14, R8, 0x2 ;  /* 0x000000080e087211 */ /* 0x002fc800078210ff */
[----:B------:R-:W-:Y:S01]  /*07c0*/  LEA.HI.X R9, R14, R9, R17, 0x2, P1 ;  /* 0x000000090e097211 */ /* 0x000fe200008f1411 */
[----:B--2---:R-:W-:-:S04]  /*07d0*/  IMAD.WIDE.U32 R12, R15, 0x4, R12 ;  /* 0x000000040f0c7825 */ /* 0x004fc800078e000c */
[----:B----4-:R-:W-:-:S05]  /*07e0*/  FMUL R7, R7, R10 ;  /* 0x0000000a07077220 */ /* 0x010fca0000400000 */
[----:B------:R0:W-:Y:S04]  /*07f0*/  REDG.E.ADD.F32.FTZ.RN.STRONG.GPU desc[UR4][R12.64], R7 ;  /* 0x000000070c0079a6 */ /* 0x0001e8000c12f304 */
[----:B------:R-:W2:Y:S04]  /*0800*/  LDG.E R14, desc[UR4][R2.64] ;  /* 0x00000004020e7981 */ /* 0x000ea8000c1e1900 */
[----:B------:R-:W2:Y:S01]  /*0810*/  LDG.E R15, desc[UR4][R8.64+0x4] ;  /* 0x00000404080f7981 */ /* 0x000ea2000c1e1900 */
[----:B------:R-:W-:-:S04]  /*0820*/  IADD3 R11, P1, PT, R0, R5, RZ ;  /* 0x00000005000b7210 */ /* 0x000fc80007f3e0ff */
[----:B------:R-:W-:Y:S02]  /*0830*/  IADD3.X R18, PT, PT, RZ, RZ, RZ, P1, !PT ;  /* 0x000000ffff127210 */ /* 0x000fe40000ffe4ff */
[----:B---3--:R-:W-:-:S04]  /*0840*/  LEA R10, P1, R11, UR6, 0x2 ;  /* 0x000000060b0a7c11 */ /* 0x008fc8000f8210ff */
[----:B------:R-:W-:Y:S01]  /*0850*/  LEA.HI.X R11, R11, UR7, R18, 0x2, P1 ;  /* 0x000000070b0b7c11 */ /* 0x000fe200088f1412 */
[----:B--2---:R-:W-:-:S05]  /*0860*/  FMUL R15, R14, R15 ;  /* 0x0000000f0e0f7220 */ /* 0x004fca0000400000 */
[----:B------:R1:W-:Y:S04]  /*0870*/  REDG.E.ADD.F32.FTZ.RN.STRONG.GPU desc[UR4][R10.64+0x4], R15 ;  /* 0x0000040f0a0079a6 */ /* 0x0003e8000c12f304 */
[----:B------:R-:W2:Y:S04]  /*0880*/  LDG.E R14, desc[UR4][R2.64] ;  /* 0x00000004020e7981 */ /* 0x000ea8000c1e1900 */
[----:B0-----:R-:W2:Y:S02]  /*0890*/  LDG.E R7, desc[UR4][R8.64+0x8] ;  /* 0x0000080408077981 */ /* 0x001ea4000c1e1900 */
        /* <DEDUP_REMOVED lines=11> */
[----:B-1----:R-:W4:Y:S02]  /*0950*/  LDG.E R15, desc[UR4][R8.64+0x14] ;  /* 0x00001404080f7981 */ /* 0x002f24000c1e1900 */
[----:B----4-:R-:W-:-:S05]  /*0960*/  FMUL R15, R12, R15 ;  /* 0x0000000f0c0f7220 */ /* 0x010fca0000400000 */
[----:B------:R3:W-:Y:S04]  /*0970*/  REDG.E.ADD.F32.FTZ.RN.STRONG.GPU desc[UR4][R10.64+0x14], R15 ;  /* 0x0000140f0a0079a6 */ /* 0x0007e8000c12f304 */
[----:B0-----:R-:W4:Y:S04]  /*0980*/  LDG.E R7, desc[UR4][R2.64] ;  /* 0x0000000402077981 */ /* 0x001f28000c1e1900 */
[----:B------:R-:W4:Y:S02]  /*0990*/  LDG.E R12, desc[UR4][R8.64+0x18] ;  /* 0x00001804080c7981 */ /* 0x000f24000c1e1900 */
[----:B----4-:R-:W-:-:S05]  /*09a0*/  FMUL R7, R7, R12 ;  /* 0x0000000c07077220 */ /* 0x010fca0000400000 */
[----:B------:R3:W-:Y:S04]  /*09b0*/  REDG.E.ADD.F32.FTZ.RN.STRONG.GPU desc[UR4][R10.64+0x18], R7 ;  /* 0x000018070a0079a6 */ /* 0x0007e8000c12f304 */
[----:B--2---:R-:W2:Y:S04]  /*09c0*/  LDG.E R13, desc[UR4][R8.64+0x1c] ;  /* 0x00001c04080d7981 */ /* 0x004ea8000c1e1900 */
[----:B------:R-:W2:Y:S02]  /*09d0*/  LDG.E R12, desc[UR4][R2.64] ;  /* 0x00000004020c7981 */ /* 0x000ea4000c1e1900 */
[----:B--2---:R-:W-:-:S05]  /*09e0*/  FMUL R13, R12, R13 ;  /* 0x0000000d0c0d7220 */ /* 0x004fca0000400000 */
[----:B------:R3:W-:Y:S01]  /*09f0*/  REDG.E.ADD.F32.FTZ.RN.STRONG.GPU desc[UR4][R10.64+0x1c], R13 ;  /* 0x00001c0d0a0079a6 */ /* 0x0007e2000c12f304 */
[----:B------:R-:W-:-:S07]  /*0a00*/  VIADD R5, R5, 0x8 ;  /* 0x0000000805057836 */ /* 0x000fce0000000000 */
.L_x_50:
[----:B------:R-:W-:Y:S05]  /*0a10*/  @!P0 EXIT ;  /* 0x000000000000894d */ /* 0x000fea0003800000 */
[----:B------:R-:W-:Y:S02]  /*0a20*/  ISETP.GE.U32.AND P1, PT, R16, 0x4, PT ;  /* 0x000000041000780c */ /* 0x000fe40003f26070 */
[----:B------:R-:W-:-:S04]  /*0a30*/  LOP3.LUT R6, R6, 0x3, RZ, 0xc0, !PT ;  /* 0x0000000306067812 */ /* 0x000fc800078ec0ff */
[----:B------:R-:W-:-:S07]  /*0a40*/  ISETP.NE.AND P0, PT, R6, RZ, PT ;  /* 0x000000ff0600720c */ /* 0x000fce0003f05270 */
[----:B------:R-:W-:Y:S06]  /*0a50*/  @!P1 BRA `(.L_x_51) ;  /* 0x0000000000849947 */ /* 0x000fec0003800000 */
[----:B------:R-:W0:Y:S01]  /*0a60*/  LDC.64 R8, c[0x0][0x390] ;  /* 0x0000e400ff087b82 */ /* 0x000e220000000a00 */
[CC--:B--23--:R-:W-:Y:S01]  /*0a70*/  IADD3 R11, PT, PT, R4.reuse, R5.reuse, RZ ;  /* 0x00000005040b7210 */ /* 0x0ccfe20007ffe0ff */
[----:B------:R-:W2:Y:S06]  /*0a80*/  LDG.E R7, desc[UR4][R2.64] ;  /* 0x0000000402077981 */ /* 0x000eac000c1e1900 */
[----:B------:R-:W1:Y:S08]  /*0a90*/  LDC.64 R16, c[0x0][0x390] ;  /* 0x0000e400ff107b82 */ /* 0x000e700000000a00 */
[----:B------:R-:W3:Y:S01]  /*0aa0*/  LDC.64 R12, c[0x0][0x3b8] ;  /* 0x0000ee00ff0c7b82 */ /* 0x000ee20000000a00 */
[----:B------:R-:W-:Y:S01]  /*0ab0*/  IADD3 R14, P1, PT, R4, R5, RZ ;  /* 0x00000005040e7210 */ /* 0x000fe20007f3e0ff */
[----:B------:R-:W4:Y:S01]  /*0ac0*/  LDCU.64 UR6, c[0x0][0x3b8] ;  /* 0x00007700ff0677ac */ /* 0x000f220008000a00 */
[----:B0-----:R-:W-:-:S06]  /*0ad0*/  IMAD.WIDE.U32 R10, R11, 0x4, R8 ;  /* 0x000000040b0a7825 */ /* 0x001fcc00078e0008 */
[----:B------:R-:W2:Y:S01]  /*0ae0*/  LDG.E R10, desc[UR4][R10.64] ;  /* 0x000000040a0a7981 */ /* 0x000ea2000c1e1900 */
[----:B------:R-:W-:Y:S01]  /*0af0*/  IADD3 R9, PT, PT, R0, R5, RZ ;  /* 0x0000000500097210 */ /* 0x000fe20007ffe0ff */
[----:B------:R-:W-:Y:S01]  /*0b00*/  IMAD.X R15, RZ, RZ, RZ, P1 ;  /* 0x000000ffff0f7224 */ /* 0x000fe200008e06ff */
[----:B-1----:R-:W-:-:S03]  /*0b10*/  LEA R8, P1, R14, R16, 0x2 ;  /* 0x000000100e087211 */ /* 0x002fc600078210ff */
[----:B---3--:R-:W-:Y:S01]  /*0b20*/  IMAD.WIDE.U32 R12, R9, 0x4, R12 ;  /* 0x00000004090c7825 */ /* 0x008fe200078e000c */
[----:B------:R-:W-:-:S03]  /*0b30*/  LEA.HI.X R9, R14, R17, R15, 0x2, P1 ;  /* 0x000000110e097211 */ /* 0x000fc600008f140f */
[----:B--2---:R-:W-:-:S05]  /*0b40*/  FMUL R7, R7, R10 ;  /* 0x0000000a07077220 */ /* 0x004fca0000400000 */
[----:B------:R0:W-:Y:S04]  /*0b50*/  REDG.E.ADD.F32.FTZ.RN.STRONG.GPU desc[UR4][R12.64], R7 ;  /* 0x000000070c0079a6 */ /* 0x0001e8000c12f304 */
[----:B------:R-:W2:Y:S04]  /*0b60*/  LDG.E R14, desc[UR4][R2.64] ;  /* 0x00000004020e7981 */ /* 0x000ea8000c1e1900 */
[----:B------:R-:W2:Y:S01]  /*0b70*/  LDG.E R15, desc[UR4][R8.64+0x4] ;  /* 0x00000404080f7981 */ /* 0x000ea2000c1e1900 */
[----:B------:R-:W-:-:S04]  /*0b80*/  IADD3 R11, P1, PT, R0, R5, RZ ;  /* 0x00000005000b7210 */ /* 0x000fc80007f3e0ff */
[----:B------:R-:W-:Y:S02]  /*0b90*/  IADD3.X R16, PT, PT, RZ, RZ, RZ, P1, !PT ;  /* 0x000000ffff107210 */ /* 0x000fe40000ffe4ff */
[----:B----4-:R-:W-:-:S04]  /*0ba0*/  LEA R10, P1, R11, UR6, 0x2 ;  /* 0x000000060b0a7c11 */ /* 0x010fc8000f8210ff */
        /* <DEDUP_REMOVED lines=10> */
[----:B------:R1:W-:Y:S01]  /*0c50*/  REDG.E.ADD.F32.FTZ.RN.STRONG.GPU desc[UR4][R10.64+0xc], R13 ;  /* 0x00000c0d0a0079a6 */ /* 0x0003e2000c12f304 */
[----:B------:R-:W-:-:S07]  /*0c60*/  IADD3 R5, PT, PT, R5, 0x4, RZ ;  /* 0x0000000405057810 */ /* 0x000fce0007ffe0ff */
.L_x_51:
[----:B------:R-:W-:Y:S05]  /*0c70*/  @!P0 EXIT ;  /* 0x000000000000894d */ /* 0x000fea0003800000 */
[----:B------:R-:W0:Y:S01]  /*0c80*/  LDC.64 R8, c[0x0][0x3b8] ;  /* 0x0000ee00ff087b82 */ /* 0x000e220000000a00 */
[----:B-1-3--:R-:W-:Y:S01]  /*0c90*/  IMAD.IADD R7, R0, 0x1, R5 ;  /* 0x0000000100077824 */ /* 0x00afe200078e0205 */
[----:B------:R-:W-:Y:S02]  /*0ca0*/  IADD3 R13, PT, PT, R4, R5, RZ ;  /* 0x00000005040d7210 */ /* 0x000fe40007ffe0ff */
[----:B------:R-:W-:-:S04]  /*0cb0*/  IADD3 R6, PT, PT, -R6, RZ, RZ ;  /* 0x000000ff06067210 */ /* 0x000fc80007ffe1ff */
[----:B--2---:R-:W1:Y:S01]  /*0cc0*/  LDC.64 R10, c[0x0][0x390] ;  /* 0x0000e400ff0a7b82 */ /* 0x004e620000000a00 */
[----:B0-----:R-:W-:-:S04]  /*0cd0*/  IMAD.WIDE.U32 R4, R7, 0x4, R8 ;  /* 0x0000000407047825 */ /* 0x001fc800078e0008 */
[----:B-1----:R-:W-:Y:S01]  /*0ce0*/  IMAD.WIDE.U32 R8, R13, 0x4, R10 ;  /* 0x000000040d087825 */ /* 0x002fe200078e000a */
[----:B------:R-:W-:-:S03]  /*0cf0*/  MOV R10, R4 ;  /* 0x00000004000a7202 */ /* 0x000fc60000000f00 */
[----:B------:R-:W-:-:S07]  /*0d00*/  IMAD.MOV.U32 R11, RZ, RZ, R5 ;  /* 0x000000ffff0b7224 */ /* 0x000fce00078e0005 */
.L_x_52:
[----:B0-----:R-:W-:Y:S01]  /*0d10*/  IMAD.MOV.U32 R5, RZ, RZ, R9 ;  /* 0x000000ffff057224 */ /* 0x001fe200078e0009 */
[----:B------:R-:W-:Y:S01]  /*0d20*/  MOV R4, R8 ;  /* 0x0000000800047202 */ /* 0x000fe20000000f00 */
[----:B------:R-:W2:Y:S04]  /*0d30*/  LDG.E R0, desc[UR4][R2.64] ;  /* 0x0000000402007981 */ /* 0x000ea8000c1e1900 */
[----:B------:R0:W2:Y:S01]  /*0d40*/  LDG.E R5, desc[UR4][R4.64] ;  /* 0x0000000404057981 */ /* 0x0000a2000c1e1900 */
[----:B------:R-:W-:-:S05]  /*0d50*/  VIADD R6, R6, 0x1 ;  /* 0x0000000106067836 */ /* 0x000fca0000000000 */
[----:B------:R-:W-:Y:S02]  /*0d60*/  ISETP.NE.AND P0, PT, R6, RZ, PT ;  /* 0x000000ff0600720c */ /* 0x000fe40003f05270 */
[----:B0-----:R-:W-:Y:S02]  /*0d70*/  MOV R4, R10 ;  /* 0x0000000a00047202 */ /* 0x001fe40000000f00 */
[----:B------:R-:W-:Y:S02]  /*0d80*/  IADD3 R10, P1, PT, R10, 0x4, RZ ;  /* 0x000000040a0a7810 */ /* 0x000fe40007f3e0ff */
[----:B------:R-:W-:-:S04]  /*0d90*/  IADD3 R8, P2, PT, R8, 0x4, RZ ;  /* 0x0000000408087810 */ /* 0x000fc80007f5e0ff */
[----:B------:R-:W-:Y:S01]  /*0da0*/  IADD3.X R9, PT, PT, RZ, R9, RZ, P2, !PT ;  /* 0x00000009ff097210 */ /* 0x000fe200017fe4ff */
[----:B--2---:R-:W-:Y:S01]  /*0db0*/  FMUL R7, R0, R5 ;  /* 0x0000000500077220 */ /* 0x004fe20000400000 */
[-C--:B------:R-:W-:Y:S02]  /*0dc0*/  MOV R5, R11.reuse ;  /* 0x0000000b00057202 */ /* 0x080fe40000000f00 */
[----:B------:R-:W-:-:S03]  /*0dd0*/  IADD3.X R11, PT, PT, RZ, R11, RZ, P1, !PT ;  /* 0x0000000bff0b7210 */ /* 0x000fc60000ffe4ff */
[----:B------:R0:W-:Y:S01]  /*0de0*/  REDG.E.ADD.F32.FTZ.RN.STRONG.GPU desc[UR4][R4.64], R7 ;  /* 0x00000007040079a6 */ /* 0x0001e2000c12f304 */
[----:B------:R-:W-:Y:S05]  /*0df0*/  @P0 BRA `(.L_x_52) ;  /* 0xfffffffc00c40947 */ /* 0x000fea000383ffff */
[----:B------:R-:W-:Y:S05]  /*0e00*/  EXIT ;  /* 0x000000000000794d */ /* 0x000fea0003800000 */
.L_x_53:
        /* <DEDUP_REMOVED lines=15> */
.L_x_84:


//--------------------- .text._Z18linearLayerForward10layer_typeiii --------------------------
	.section	.text._Z18linearLayerForward10layer_typeiii,"ax",@progbits
	.align	128
        .global         _Z18linearLayerForward10layer_typeiii
        .type           _Z18linearLayerForward10layer_typeiii,@function
        .size           _Z18linearLayerForward10layer_typeiii,(.L_x_85 - _Z18linearLayerForward10layer_typeiii)
        .other          _Z18linearLayerForward10layer_typeiii,@"STO_CUDA_ENTRY STV_DEFAULT"
_Z18linearLayerForward10layer_typeiii:
.text._Z18linearLayerForward10layer_typeiii:
[----:B------:R-:W-:Y:S01]  /*0000*/  LDC R1, c[0x0][0x37c] ;  /* 0x0000df00ff017b82 */ /* 0x000fe20000000800 */
[----:B------:R-:W0:Y:S07]  /*0010*/  LDCU UR8, c[0x0][0x3c8] ;  /* 0x00007900ff0877ac */ /* 0x000e2e0008000800 */
[----:B------:R-:W1:Y:S01]  /*0020*/  S2UR UR7, SR_CTAID.X ;  /* 0x00000000000779c3 */ /* 0x000e620000002500 */
[----:B------:R-:W2:Y:S01]  /*0030*/  S2R R0, SR_TID.X ;  /* 0x0000000000007919 */ /* 0x000ea20000002100 */
[----:B------:R-:W-:Y:S01]  /*0040*/  HFMA2 R14, -RZ, RZ, 0, 0 ;  /* 0x00000000ff0e7431 */ /* 0x000fe200000001ff */
[----:B------:R-:W1:Y:S01]  /*0050*/  LDCU UR6, c[0x0][0x360] ;  /* 0x00006c00ff0677ac */ /* 0x000e620008000800 */
[----:B------:R-:W3:Y:S01]  /*0060*/  LDCU.64 UR12, c[0x0][0x358] ;  /* 0x00006b00ff0c77ac */ /* 0x000ee20008000a00 */
[----:B0-----:R-:W-:-:S02]  /*0070*/  UISETP.GE.AND UP0, UPT, UR8, 0x1, UPT ;  /* 0x000000010800788c */ /* 0x001fc4000bf06270 */
[----:B-1----:R-:W-:-:S07]  /*0080*/  UIMAD UR6, UR7, UR6, URZ ;  /* 0x00000006070672a4 */ /* 0x002fce000f8e02ff */
[----:B---3--:R-:W-:Y:S05]  /*0090*/  BRA.U !UP0, `(.L_x_54) ;  /* 0x0000000908d87547 */ /* 0x008fea000b800000 */
[----:B------:R-:W-:Y:S02]  /*00a0*/  UISETP.GE.U32.AND UP1, UPT, UR8, 0x10, UPT ;  /* 0x000000100800788c */ /* 0x000fe4000bf26070 */
[----:B--2---:R-:W-:Y:S01]  /*00b0*/  IMAD R6, R0, UR8, RZ ;  /* 0x0000000800067c24 */ /* 0x004fe2000f8e02ff */
[----:B------:R-:W-:Y:S01]  /*00c0*/  ULOP3.LUT UR9, UR8, 0xf, URZ, 0xc0, !UPT ;  /* 0x0000000f08097892 */ /* 0x000fe2000f8ec0ff */
[----:B------:R-:W-:Y:S01]  /*00d0*/  MOV R14, RZ ;  /* 0x000000ff000e7202 */ /* 0x000fe20000000f00 */
[----:B------:R-:W-:Y:S01]  /*00e0*/  UIMAD UR7, UR7, UR8, URZ ;  /* 0x00000008070772a4 */ /* 0x000fe2000f8e02ff */
[----:B------:R-:W-:Y:S01]  /*00f0*/  MOV R7, RZ ;  /* 0x000000ff00077202 */ /* 0x000fe20000000f00 */
[----:B------:R-:W-:Y:S02]  /*0100*/  UISETP.NE.AND UP0, UPT, UR9, URZ, UPT ;  /* 0x000000ff0900728c */ /* 0x000fe4000bf05270 */
[----:B------:R-:W-:Y:S09]  /*0110*/  BRA.U !UP1, `(.L_x_55) ;  /* 0x0000000509147547 */ /* 0x000ff2000b800000 */
[----:B------:R-:W0:Y:S01]  /*0120*/  LDC.64 R2, c[0x0][0x380] ;  /* 0x0000e000ff027b82 */ /* 0x000e220000000a00 */
[----:B------:R-:W1:Y:S01]  /*0130*/  LDCU.64 UR4, c[0x0][0x390] ;  /* 0x00007200ff0477ac */ /* 0x000e620008000a00 */
[----:B------:R-:W-:Y:S01]  /*0140*/  MOV R14, RZ ;  /* 0x000000ff000e7202 */ /* 0x000fe20000000f00 */
[----:B------:R-:W-:-:S06]  /*0150*/  ULOP3.LUT UR10, UR8, 0x7ffffff0, URZ, 0xc0, !UPT ;  /* 0x7ffffff0080a7892 */ /* 0x000fcc000f8ec0ff */
[----:B------:R-:W-:Y:S01]  /*0160*/  MOV R7, UR10 ;  /* 0x0000000a00077c02 */ /* 0x000fe20008000f00 */
[----:B-1----:R-:W-:-:S04]  /*0170*/  UIMAD.WIDE.U32 UR4, UR7, 0x4, UR4 ;  /* 0x00000004070478a5 */ /* 0x002fc8000f8e0004 */
[----:B------:R-:W-:Y:S01]  /*0180*/  UIADD3 UR11, UP1, UPT, UR4, 0x20, URZ ;  /* 0x00000020040b7890 */ /* 0x000fe2000ff3e0ff */
[----:B0-----:R-:W-:-:S03]  /*0190*/  IMAD.WIDE.U32 R2, R6, 0x4, R2 ;  /* 0x0000000406027825 */ /* 0x001fc600078e0002 */
[----:B------:R-:W-:Y:S01]  /*01a0*/  UIADD3.X UR4, UPT, UPT, URZ, UR5, URZ, UP1, !UPT ;  /* 0x00000005ff047290 */ /* 0x000fe20008ffe4ff */
[----:B------:R-:W-:Y:S01]  /*01b0*/  IADD3 R2, P0, PT, R2, 0x20, RZ ;  /* 0x0000002002027810 */ /* 0x000fe20007f1e0ff */
[----:B------:R-:W-:Y:S01]  /*01c0*/  UIADD3 UR5, UPT, UPT, -UR10, URZ, URZ ;  /* 0x000000ff0a057290 */ /* 0x000fe2000fffe1ff */
[----:B------:R-:W-:Y:S02]  /*01d0*/  MOV R4, UR11 ;  /* 0x0000000b00047c02 */ /* 0x000fe40008000f00 */
[----:B------:R-:W-:Y:S01]  /*01e0*/  IADD3.X R3, PT, PT, RZ, R3, RZ, P0, !PT ;  /* 0x00000003ff037210 */ /* 0x000fe200007fe4ff */
[----:B------:R-:W-:-:S08]  /*01f0*/  IMAD.U32 R5, RZ, RZ, UR4 ;  /* 0x00000004ff057e24 */ /* 0x000fd0000f8e00ff */
.L_x_56:
[----:B------:R-:W2:Y:S04]  /*0200*/  LDG.E R15, desc[UR12][R4.64+-0x20] ;  /* 0xffffe00c040f7981 */ /* 0x000ea8000c1e1900 */
[----:B------:R-:W2:Y:S04]  /*0210*/  LDG.E R16, desc[UR12][R2.64+-0x20] ;  /* 0xffffe00c02107981 */ /* 0x000ea8000c1e1900 */
[----:B------:R-:W3:Y:S04]  /*0220*/  LDG.E R24, desc[UR12][R4.64+-0x1c] ;  /* 0xffffe40c04187981 */ /* 0x000ee8000c1e1900 */
[----:B------:R-:W3:Y:S04]  /*0230*/  LDG.E R25, desc[UR12][R2.64+-0x1c] ;  /* 0xffffe40c02197981 */ /* 0x000ee8000c1e1900 */
[----:B------:R-:W4:Y:S04]  /*0240*/  LDG.E R19, desc[UR12][R4.64+-0x18] ;  /* 0xffffe80c04137981 */ /* 0x000f28000c1e1900 */
[----:B------:R-:W4:Y:S04]  /*0250*/  LDG.E R18, desc[UR12][R2.64+-0x18] ;  /* 0xffffe80c02127981 */ /* 0x000f28000c1e1900 */
[----:B------:R-:W5:Y:S04]  /*0260*/  LDG.E R20, desc[UR12][R4.64+-0x14] ;  /* 0xffffec0c04147981 */ /* 0x000f68000c1e1900 */
        /* <DEDUP_REMOVED lines=9> */
[----:B------:R-:W5:Y:S01]  /*0300*/  LDG.E R17, desc[UR12][R2.64] ;  /* 0x0000000c02117981 */ /* 0x000f62000c1e1900 */
[----:B--2---:R-:W-:-:S03]  /*0310*/  FFMA R15, R15, R16, R14 ;  /* 0x000000100f0f7223 */ /* 0x004fc6000000000e */
[----:B------:R-:W2:Y:S04]  /*0320*/  LDG.E R16, desc[UR12][R4.64] ;  /* 0x0000000c04107981 */ /* 0x000ea8000c1e1900 */
[----:B------:R-:W2:Y:S01]  /*0330*/  LDG.E R14, desc[UR12][R4.64+0x4] ;  /* 0x0000040c040e7981 */ /* 0x000ea2000c1e1900 */
[----:B---3--:R-:W-:-:S03]  /*0340*/  FFMA R24, R24, R25, R15 ;  /* 0x0000001918187223 */ /* 0x008fc6000000000f */
[----:B------:R-:W3:Y:S01]  /*0350*/  LDG.E R15, desc[UR12][R2.64+0x4] ;  /* 0x0000040c020f7981 */ /* 0x000ee2000c1e1900 */
[----:B----4-:R-:W-:-:S03]  /*0360*/  FFMA R25, R19, R18, R24 ;  /* 0x0000001213197223 */ /* 0x010fc60000000018 */
[----:B------:R-:W4:Y:S04]  /*0370*/  LDG.E R18, desc[UR12][R4.64+0x8] ;  /* 0x0000080c04127981 */ /* 0x000f28000c1e1900 */
[----:B------:R-:W4:Y:S01]  /*0380*/  LDG.E R19, desc[UR12][R2.64+0x8] ;  /* 0x0000080c02137981 */ /* 0x000f22000c1e1900 */
[----:B-----5:R-:W-:-:S03]  /*0390*/  FFMA R25, R20, R21, R25 ;  /* 0x0000001514197223 */ /* 0x020fc60000000019 */
[----:B------:R-:W5:Y:S04]  /*03a0*/  LDG.E R20, desc[UR12][R4.64+0xc] ;  /* 0x00000c0c04147981 */ /* 0x000f68000c1e1900 */
[----:B------:R-:W5:Y:S01]  /*03b0*/  LDG.E R21, desc[UR12][R2.64+0xc] ;  /* 0x00000c0c02157981 */ /* 0x000f62000c1e1900 */
[----:B------:R-:W-:-:S03]  /*03c0*/  FFMA R25, R22, R23, R25 ;  /* 0x0000001716197223 */ /* 0x000fc60000000019 */
[----:B------:R-:W5:Y:S04]  /*03d0*/  LDG.E R22, desc[UR12][R4.64+0x10] ;  /* 0x0000100c04167981 */ /* 0x000f68000c1e1900 */
[----:B------:R-:W5:Y:S01]  /*03e0*/  LDG.E R23, desc[UR12][R2.64+0x10] ;  /* 0x0000100c02177981 */ /* 0x000f62000c1e1900 */
[----:B------:R-:W-:-:S03]  /*03f0*/  FFMA R26, R12, R13, R25 ;  /* 0x0000000d0c1a7223 */ /* 0x000fc60000000019 */
[----:B------:R-:W5:Y:S04]  /*0400*/  LDG.E R24, desc[UR12][R4.64+0x14] ;  /* 0x0000140c04187981 */ /* 0x000f68000c1e1900 */
[----:B------:R-:W5:Y:S04]  /*0410*/  LDG.E R25, desc[UR12][R2.64+0x14] ;  /* 0x0000140c02197981 */ /* 0x000f68000c1e1900 */
[----:B------:R-:W5:Y:S01]  /*0420*/  LDG.E R12, desc[UR12][R4.64+0x18] ;  /* 0x0000180c040c7981 */ /* 0x000f62000c1e1900 */
[----:B------:R-:W-:-:S03]  /*0430*/  FFMA R27, R11, R8, R26 ;  /* 0x000000080b1b7223 */ /* 0x000fc6000000001a */
[----:B------:R-:W5:Y:S04]  /*0440*/  LDG.E R13, desc[UR12][R2.64+0x18] ;  /* 0x0000180c020d7981 */ /* 0x000f68000c1e1900 */
[----:B------:R0:W5:Y:S04]  /*0450*/  LDG.E R8, desc[UR12][R4.64+0x1c] ;  /* 0x00001c0c04087981 */ /* 0x000168000c1e1900 */
[----:B------:R1:W5:Y:S01]  /*0460*/  LDG.E R11, desc[UR12][R2.64+0x1c] ;  /* 0x00001c0c020b7981 */ /* 0x000362000c1e1900 */
[----:B------:R-:W-:Y:S01]  /*0470*/  FFMA R9, R10, R9, R27 ;  /* 0x000000090a097223 */ /* 0x000fe2000000001b */
[----:B------:R-:W-:-:S04]  /*0480*/  UIADD3 UR5, UPT, UPT, UR5, 0x10, URZ ;  /* 0x0000001005057890 */ /* 0x000fc8000fffe0ff */
[----:B------:R-:W-:Y:S01]  /*0490*/  UISETP.NE.AND UP1, UPT, UR5, URZ, UPT ;  /* 0x000000ff0500728c */ /* 0x000fe2000bf25270 */
[----:B0-----:R-:W-:Y:S02]  /*04a0*/  IADD3 R4, P0, PT, R4, 0x40, RZ ;  /* 0x0000004004047810 */ /* 0x001fe40007f1e0ff */
[----:B-1----:R-:W-:Y:S02]  /*04b0*/  IADD3 R2, P1, PT, R2, 0x40, RZ ;  /* 0x0000004002027810 */ /* 0x002fe40007f3e0ff */
[----:B------:R-:W-:Y:S02]  /*04c0*/  IADD3.X R5, PT, PT, RZ, R5, RZ, P0, !PT ;  /* 0x00000005ff057210 */ /* 0x000fe400007fe4ff */
[----:B------:R-:W-:Y:S01]  /*04d0*/  IADD3.X R3, PT, PT, RZ, R3, RZ, P1, !PT ;  /* 0x00000003ff037210 */ /* 0x000fe20000ffe4ff */
[----:B--2---:R-:W-:-:S04]  /*04e0*/  FFMA R9, R16, R17, R9 ;  /* 0x0000001110097223 */ /* 0x004fc80000000009 */
[----:B---3--:R-:W-:-:S04]  /*04f0*/  FFMA R9, R14, R15, R9 ;  /* 0x0000000f0e097223 */ /* 0x008fc80000000009 */
[----:B----4-:R-:W-:-:S04]  /*0500*/  FFMA R9, R18, R19, R9 ;  /* 0x0000001312097223 */ /* 0x010fc80000000009 */
[----:B-----5:R-:W-:-:S04]  /*0510*/  FFMA R9, R20, R21, R9 ;  /* 0x0000001514097223 */ /* 0x020fc80000000009 */
[----:B------:R-:W-:-:S04]  /*0520*/  FFMA R9, R22, R23, R9 ;  /* 0x0000001716097223 */ /* 0x000fc80000000009 */
[----:B------:R-:W-:-:S04]  /*0530*/  FFMA R9, R24, R25, R9 ;  /* 0x0000001918097223 */ /* 0x000fc80000000009 */
[----:B------:R-:W-:-:S04]  /*0540*/  FFMA R9, R12, R13, R9 ;  /* 0x0000000d0c097223 */ /* 0x000fc80000000009 */
[----:B------:R-:W-:Y:S01]  /*0550*/  FFMA R14, R8, R11, R9 ;  /* 0x0000000b080e7223 */ /* 0x000fe20000000009 */
[----:B------:R-:W-:Y:S06]  /*0560*/  BRA.U UP1, `(.L_x_56) ;  /* 0xfffffffd01247547 */ /* 0x000fec000b83ffff */
.L_x_55:
[----:B------:R-:W-:Y:S05]  /*0570*/  BRA.U !UP0, `(.L_x_54) ;  /* 0x0000000508a07547 */ /* 0x000fea000b800000 */
[----:B------:R-:W-:Y:S02]  /*0580*/  UISETP.GE.U32.AND UP0, UPT, UR9, 0x8, UPT ;  /* 0x000000080900788c */ /* 0x000fe4000bf06070 */
[----:B------:R-:W-:-:S04]  /*0590*/  ULOP3.LUT UR5, UR8, 0x7, URZ, 0xc0, !UPT ;  /* 0x0000000708057892 */ /* 0x000fc8000f8ec0ff */
[----:B------:R-:W-:-:S03]  /*05a0*/  UISETP.NE.AND UP1, UPT, UR5, URZ, UPT ;  /* 0x000000ff0500728c */ /* 0x000fc6000bf25270 */
[----:B------:R-:W-:Y:S08]  /*05b0*/  BRA.U !UP0, `(.L_x_57) ;  /* 0x0000000108a47547 */ /* 0x000ff0000b800000 */
[----:B------:R-:W0:Y:S01]  /*05c0*/  LDC.64 R10, c[0x0][0x390] ;  /* 0x0000e400ff0a7b82 */ /* 0x000e220000000a00 */
[----:B------:R-:W1:Y:S01]  /*05d0*/  LDCU.64 UR10, c[0x0][0x380] ;  /* 0x00007000ff0a77ac */ /* 0x000e620008000a00 */
[CC--:B------:R-:W-:Y:S02]  /*05e0*/  IADD3 R12, P1, PT, R6.reuse, R7.reuse, RZ ;  /* 0x00000007060c7210 */ /* 0x0c0fe40007f3e0ff */
[C---:B------:R-:W-:Y:S02]  /*05f0*/  IADD3 R5, PT, PT, R7.reuse, UR7, RZ ;  /* 0x0000000707057c10 */ /* 0x040fe4000fffe0ff */
[----:B------:R-:W-:Y:S01]  /*0600*/  IADD3 R16, P0, PT, R7, UR7, RZ ;  /* 0x0000000707107c10 */ /* 0x000fe2000ff1e0ff */
[----:B------:R-:W-:Y:S01]  /*0610*/  IMAD.X R15, RZ, RZ, RZ, P1 ;  /* 0x000000ffff0f7224 */ /* 0x000fe200008e06ff */
[----:B------:R-:W2:Y:S01]  /*0620*/  LDC.64 R2, c[0x0][0x390] ;  /* 0x0000e400ff027b82 */ /* 0x000ea20000000a00 */
[----:B------:R-:W-:Y:S02]  /*0630*/  IADD3 R13, PT, PT, R6, R7, RZ ;  /* 0x00000007060d7210 */ /* 0x000fe40007ffe0ff */
[----:B------:R-:W-:-:S05]  /*0640*/  IADD3.X R17, PT, PT, RZ, RZ, RZ, P0, !PT ;  /* 0x000000ffff117210 */ /* 0x000fca00007fe4ff */
[----:B------:R-:W3:Y:S01]  /*0650*/  LDC.64 R8, c[0x0][0x380] ;  /* 0x0000e000ff087b82 */ /* 0x000ee20000000a00 */
[----:B-1----:R-:W-:Y:S01]  /*0660*/  LEA R4, P1, R12, UR10, 0x2 ;  /* 0x0000000a0c047c11 */ /* 0x002fe2000f8210ff */
[----:B0-----:R-:W-:-:S03]  /*0670*/  IMAD.WIDE.U32 R10, R5, 0x4, R10 ;  /* 0x00000004050a7825 */ /* 0x001fc600078e000a */
[----:B------:R-:W-:-:S03]  /*0680*/  LEA.HI.X R5, R12, UR11, R15, 0x2, P1 ;  /* 0x0000000b0c057c11 */ /* 0x000fc600088f140f */
[----:B------:R-:W4:Y:S01]  /*0690*/  LDG.E R11, desc[UR12][R10.64] ;  /* 0x0000000c0a0b7981 */ /* 0x000f22000c1e1900 */
[----:B--2---:R-:W-:-:S03]  /*06a0*/  LEA R2, P0, R16, R2, 0x2 ;  /* 0x0000000210027211 */ /* 0x004fc600078010ff */
[----:B------:R-:W2:Y:S01]  /*06b0*/  LDG.E R15, desc[UR12][R4.64+0x8] ;  /* 0x0000080c040f7981 */ /* 0x000ea2000c1e1900 */
[----:B------:R-:W-:-:S03]  /*06c0*/  LEA.HI.X R3, R16, R3, R17, 0x2, P0 ;  /* 0x0000000310037211 */ /* 0x000fc600000f1411 */
[----:B------:R-:W5:Y:S01]  /*06d0*/  LDG.E R17, desc[UR12][R4.64+0xc] ;  /* 0x00000c0c04117981 */ /* 0x000f62000c1e1900 */
[----:B---3--:R-:W-:-:S03]  /*06e0*/  IMAD.WIDE.U32 R8, R13, 0x4, R8 ;  /* 0x000000040d087825 */ /* 0x008fc600078e0008 */
[----:B------:R-:W3:Y:S04]  /*06f0*/  LDG.E R13, desc[UR12][R4.64+0x4] ;  /* 0x0000040c040d7981 */ /* 0x000ee8000c1e1900 */
[----:B------:R-:W4:Y:S04]  /*0700*/  LDG.E R12, desc[UR12][R8.64] ;  /* 0x0000000c080c7981 */ /* 0x000f28000c1e1900 */
[----:B------:R-:W3:Y:S04]  /*0710*/  LDG.E R16, desc[UR12][R2.64+0x4] ;  /* 0x0000040c02107981 */ /* 0x000ee8000c1e1900 */
[----:B------:R-:W2:Y:S04]  /*0720*/  LDG.E R18, desc[UR12][R2.64+0x8] ;  /* 0x0000080c02127981 */ /* 0x000ea8000c1e1900 */
        /* <DEDUP_REMOVED lines=9> */
[----:B------:R-:W-:Y:S01]  /*07c0*/  IADD3 R7, PT, PT, R7, 0x8, RZ ;  /* 0x0000000807077810 */ /* 0x000fe20007ffe0ff */
[----:B----4-:R-:W-:-:S04]  /*07d0*/  FFMA R11, R11, R12, R14 ;  /* 0x0000000c0b0b7223 */ /* 0x010fc8000000000e */
[----:B---3--:R-:W-:-:S04]  /*07e0*/  FFMA R11, R16, R13, R11 ;  /* 0x0000000d100b7223 */ /* 0x008fc8000000000b */
[----:B--2---:R-:W-:-:S04]  /*07f0*/  FFMA R11, R18, R15, R11 ;  /* 0x0000000f120b7223 */ /* 0x004fc8000000000b */
[----:B-----5:R-:W-:-:S04]  /*0800*/  FFMA R11, R20, R17, R11 ;  /* 0x00000011140b7223 */ /* 0x020fc8000000000b */
[----:B------:R-:W-:-:S04]  /*0810*/  FFMA R11, R22, R19, R11 ;  /* 0x00000013160b7223 */ /* 0x000fc8000000000b */
[----:B------:R-:W-:-:S04]  /*0820*/  FFMA R11, R10, R21, R11 ;  /* 0x000000150a0b7223 */ /* 0x000fc8000000000b */
[----:B------:R-:W-:-:S04]  /*0830*/  FFMA R8, R8, R9, R11 ;  /* 0x0000000908087223 */ /* 0x000fc8000000000b */
[----:B------:R-:W-:-:S07]  /*0840*/  FFMA R14, R23, R24, R8 ;  /* 0x00000018170e7223 */ /* 0x000fce0000000008 */
.L_x_57:
[----:B------:R-:W-:Y:S05]  /*0850*/  BRA.U !UP1, `(.L_x_54) ;  /* 0x0000000109e87547 */ /* 0x000fea000b800000 */
[----:B------:R-:W-:Y:S02]  /*0860*/  UISETP.GE.U32.AND UP0, UPT, UR5, 0x4, UPT ;  /* 0x000000040500788c */ /* 0x000fe4000bf06070 */
[----:B------:R-:W-:-:S04]  /*0870*/  ULOP3.LUT UR4, UR8, 0x3, URZ, 0xc0, !UPT ;  /* 0x0000000308047892 */ /* 0x000fc8000f8ec0ff */
[----:B------:R-:W-:-:S03]  /*0880*/  UISETP.NE.AND UP1, UPT, UR4, URZ, UPT ;  /* 0x000000ff0400728c */ /* 0x000fc6000bf25270 */
[----:B------:R-:W-:Y:S08]  /*0890*/  BRA.U !UP0, `(.L_x_58) ;  /* 0x0000000108747547 */ /* 0x000ff0000b800000 */
[----:B------:R-:W0:Y:S01]  /*08a0*/  LDC.64 R10, c[0x0][0x390] ;  /* 0x0000e400ff0a7b82 */ /* 0x000e220000000a00 */
[----:B------:R-:W1:Y:S01]  /*08b0*/  LDCU.64 UR8, c[0x0][0x380] ;  /* 0x00007000ff0877ac */ /* 0x000e620008000a00 */
[C---:B------:R-:W-:Y:S02]  /*08c0*/  IADD3 R5, PT, PT, R7.reuse, UR7, RZ ;  /* 0x0000000707057c10 */ /* 0x040fe4000fffe0ff */
[CC--:B------:R-:W-:Y:S02]  /*08d0*/  IADD3 R13, PT, PT, R6.reuse, R7.reuse, RZ ;  /* 0x00000007060d7210 */ /* 0x0c0fe40007ffe0ff */
[----:B------:R-:W-:Y:S02]  /*08e0*/  IADD3 R12, P0, PT, R7, UR7, RZ ;  /* 0x00000007070c7c10 */ /* 0x000fe4000ff1e0ff */
[----:B------:R-:W2:Y:S01]  /*08f0*/  LDC.64 R8, c[0x0][0x380] ;  /* 0x0000e000ff087b82 */ /* 0x000ea20000000a00 */
[----:B------:R-:W-:Y:S02]  /*0900*/  IADD3 R16, P1, PT, R6, R7, RZ ;  /* 0x0000000706107210 */ /* 0x000fe40007f3e0ff */
[----:B------:R-:W-:-:S02]  /*0910*/  IADD3.X R15, PT, PT, RZ, RZ, RZ, P0, !PT ;  /* 0x000000ffff0f7210 */ /* 0x000fc400007fe4ff */
[----:B------:R-:W-:-:S03]  /*0920*/  IADD3.X R17, PT, PT, RZ, RZ, RZ, P1, !PT ;  /* 0x000000ffff117210 */ /* 0x000fc60000ffe4ff */
[----:B------:R-:W3:Y:S01]  /*0930*/  LDC.64 R2, c[0x0][0x390] ;  /* 0x0000e400ff027b82 */ /* 0x000ee20000000a00 */
[----:B-1----:R-:W-:Y:S01]  /*0940*/  LEA R4, P1, R16, UR8, 0x2 ;  /* 0x0000000810047c11 */ /* 0x002fe2000f8210ff */
[----:B0-----:R-:W-:-:S03]  /*0950*/  IMAD.WIDE.U32 R10, R5, 0x4, R10 ;  /* 0x00000004050a7825 */ /* 0x001fc600078e000a */
[----:B------:R-:W-:-:S03]  /*0960*/  LEA.HI.X R5, R16, UR9, R17, 0x2, P1 ;  /* 0x0000000910057c11 */ /* 0x000fc600088f1411 */
[----:B------:R-:W4:Y:S01]  /*0970*/  LDG.E R11, desc[UR12][R10.64] ;  /* 0x0000000c0a0b7981 */ /* 0x000f22000c1e1900 */
[----:B--2---:R-:W-:-:S03]  /*0980*/  IMAD.WIDE.U32 R8, R13, 0x4, R8 ;  /* 0x000000040d087825 */ /* 0x004fc600078e0008 */
[----:B------:R-:W2:Y:S04]  /*0990*/  LDG.E R16, desc[UR12][R4.64+0x8] ;  /* 0x0000080c04107981 */ /* 0x000ea8000c1e1900 */
[----:B------:R-:W4:Y:S01]  /*09a0*/  LDG.E R8, desc[UR12][R8.64] ;  /* 0x0000000c08087981 */ /* 0x000f22000c1e1900 */
[----:B---3--:R-:W-:-:S03]  /*09b0*/  LEA R2, P0, R12, R2, 0x2 ;  /* 0x000000020c027211 */ /* 0x008fc600078010ff */
[----:B------:R-:W3:Y:S01]  /*09c0*/  LDG.E R18, desc[UR12][R4.64+0xc] ;  /* 0x00000c0c04127981 */ /* 0x000ee2000c1e1900 */
[----:B------:R-:W-:-:S03]  /*09d0*/  LEA.HI.X R3, R12, R3, R15, 0x2, P0 ;  /* 0x000000030c037211 */ /* 0x000fc600000f140f */
[----:B------:R-:W5:Y:S04]  /*09e0*/  LDG.E R12, desc[UR12][R4.64+0x4] ;  /* 0x0000040c040c7981 */ /* 0x000f68000c1e1900 */
[----:B------:R-:W5:Y:S04]  /*09f0*/  LDG.E R13, desc[UR12][R2.64+0x4] ;  /* 0x0000040c020d7981 */ /* 0x000f68000c1e1900 */
[----:B------:R-:W2:Y:S04]  /*0a00*/  LDG.E R15, desc[UR12][R2.64+0x8] ;  /* 0x0000080c020f7981 */ /* 0x000ea8000c1e1900 */
[----:B------:R-:W3:Y:S01]  /*0a10*/  LDG.E R17, desc[UR12][R2.64+0xc] ;  /* 0x00000c0c02117981 */ /* 0x000ee2000c1e1900 */
[----:B------:R-:W-:-:S02]  /*0a20*/  VIADD R7, R7, 0x4 ;  /* 0x0000000407077836 */ /* 0x000fc40000000000 */
[----:B----4-:R-:W-:-:S04]  /*0a30*/  FFMA R14, R11, R8, R14 ;  /* 0x000000080b0e7223 */ /* 0x010fc8000000000e */
[----:B-----5:R-:W-:-:S04]  /*0a40*/  FFMA R12, R13, R12, R14 ;  /* 0x0000000c0d0c7223 */ /* 0x020fc8000000000e */
[----:B--2---:R-:W-:-:S04]  /*0a50*/  FFMA R12, R15, R16, R12 ;  /* 0x000000100f0c7223 */ /* 0x004fc8000000000c */
[----:B---3--:R-:W-:-:S07]  /*0a60*/  FFMA R14, R17, R18, R12 ;  /* 0x00000012110e7223 */ /* 0x008fce000000000c */
.L_x_58:
[----:B------:R-:W-:Y:S05]  /*0a70*/  BRA.U !UP1, `(.L_x_54) ;  /* 0x0000000109607547 */ /* 0x000fea000b800000 */
[----:B------:R-:W0:Y:S01]  /*0a80*/  LDC.64 R2, c[0x0][0x380] ;  /* 0x0000e000ff027b82 */ /* 0x000e220000000a00 */
[----:B------:R-:W-:Y:S01]  /*0a90*/  IADD3 R9, PT, PT, R6, R7, RZ ;  /* 0x0000000706097210 */ /* 0x000fe20007ffe0ff */
[----:B------:R-:W-:Y:S01]  /*0aa0*/  UIADD3 UR4, UPT, UPT, -UR4, URZ, URZ ;  /* 0x000000ff04047290 */ /* 0x000fe2000fffe1ff */
[----:B------:R-:W-:-:S05]  /*0ab0*/  IADD3 R7, PT, PT, R7, UR7, RZ ;  /* 0x0000000707077c10 */ /* 0x000fca000fffe0ff */
[----:B------:R-:W1:Y:S01]  /*0ac0*/  LDC.64 R4, c[0x0][0x390] ;  /* 0x0000e400ff047b82 */ /* 0x000e620000000a00 */
[----:B0-----:R-:W-:-:S03]  /*0ad0*/  IMAD.WIDE.U32 R2, R9, 0x4, R2 ;  /* 0x0000000409027825 */ /* 0x001fc600078e0002 */
[----:B------:R-:W-:Y:S02]  /*0ae0*/  MOV R6, R2 ;  /* 0x0000000200067202 */ /* 0x000fe40000000f00 */
[----:B------:R-:W-:Y:S01]  /*0af0*/  MOV R9, R3 ;  /* 0x0000000300097202 */ /* 0x000fe20000000f00 */
[----:B-1----:R-:W-:-:S04]  /*0b00*/  IMAD.WIDE.U32 R4, R7, 0x4, R4 ;  /* 0x0000000407047825 */ /* 0x002fc800078e0004 */
[----:B------:R-:W-:Y:S01]  /*0b10*/  IMAD.MOV.U32 R7, RZ, RZ, R5 ;  /* 0x000000ffff077224 */ /* 0x000fe200078e0005 */
[----:B------:R-:W-:-:S07]  /*0b20*/  MOV R2, R4 ;  /* 0x0000000400027202 */ /* 0x000fce0000000f00 */
.L_x_59:
[----:B------:R-:W-:Y:S02]  /*0b30*/  MOV R3, R7 ;  /* 0x0000000700037202 */ /* 0x000fe40000000f00 */
[----:B------:R-:W-:Y:S02]  /*0b40*/  MOV R4, R6 ;  /* 0x0000000600047202 */ /* 0x000fe40000000f00 */
[----:B------:R-:W-:Y:S02]  /*0b50*/  MOV R5, R9 ;  /* 0x0000000900057202 */ /* 0x000fe40000000f00 */
[----:B------:R0:W2:Y:S04]  /*0b60*/  LDG.E R3, desc[UR12][R2.64] ;  /* 0x0000000c02037981 */ /* 0x0000a8000c1e1900 */
[----:B------:R-:W2:Y:S01]  /*0b70*/  LDG.E R4, desc[UR12][R4.64] ;  /* 0x0000000c04047981 */ /* 0x000ea2000c1e1900 */
[----:B------:R-:W-:Y:S01]  /*0b80*/  UIADD3 UR4, UPT, UPT, UR4, 0x1, URZ ;  /* 0x0000000104047890 */ /* 0x000fe2000fffe0ff */
[----:B------:R-:W-:-:S03]  /*0b90*/  IADD3 R6, P0, PT, R6, 0x4, RZ ;  /* 0x0000000406067810 */ /* 0x000fc60007f1e0ff */
[----:B------:R-:W-:Y:S01]  /*0ba0*/  UISETP.NE.AND UP0, UPT, UR4, URZ, UPT ;  /* 0x000000ff0400728c */ /* 0x000fe2000bf05270 */
[----:B0-----:R-:W-:Y:S02]  /*0bb0*/  IADD3 R2, P1, PT, R2, 0x4, RZ ;  /* 0x0000000402027810 */ /* 0x001fe40007f3e0ff */
[----:B------:R-:W-:Y:S02]  /*0bc0*/  IADD3.X R9, PT, PT, RZ, R9, RZ, P0, !PT ;  /* 0x00000009ff097210 */ /* 0x000fe400007fe4ff */
[----:B------:R-:W-:Y:S01]  /*0bd0*/  IADD3.X R7, PT, PT, RZ, R7, RZ, P1, !PT ;  /* 0x00000007ff077210 */ /* 0x000fe20000ffe4ff */
[----:B--2---:R-:W-:-:S03]  /*0be0*/  FFMA R14, R3, R4, R14 ;  /* 0x00000004030e7223 */ /* 0x004fc6000000000e */
[----:B------:R-:W-:Y:S05]  /*0bf0*/  BRA.U UP0, `(.L_x_59) ;  /* 0xfffffffd00cc7547 */ /* 0x000fea000b83ffff */
.L_x_54:
[----:B------:R-:W2:Y:S08]  /*0c00*/  LDC.64 R2, c[0x0][0x388] ;  /* 0x0000e200ff027b82 */ /* 0x000eb00000000a00 */
[----:B------:R-:W0:Y:S01]  /*0c10*/  LDC.64 R4, c[0x0][0x398] ;  /* 0x0000e600ff047b82 */ /* 0x000e220000000a00 */
[----:B--2---:R-:W-:-:S06]  /*0c20*/  IMAD.WIDE.U32 R2, R0, 0x4, R2 ;  /* 0x0000000400027825 */ /* 0x004fcc00078e0002 */
[----:B------:R-:W2:Y:S01]  /*0c30*/  LDG.E R3, desc[UR12][R2.64] ;  /* 0x0000000c02037981 */ /* 0x000ea2000c1e1900 */
[----:B------:R-:W-:-:S05]  /*0c40*/  IADD3 R7, PT, PT, R0, UR6, RZ ;  /* 0x0000000600077c10 */ /* 0x000fca000fffe0ff */
[----:B0-----:R-:W-:-:S04]  /*0c50*/  IMAD.WIDE R4, R7, 0x4, R4 ;  /* 0x0000000407047825 */ /* 0x001fc800078e0204 */
[----:B--2---:R-:W-:-:S05]  /*0c60*/  FADD R7, R3, R14 ;  /* 0x0000000e03077221 */ /* 0x004fca0000000000 */
[----:B------:R-:W-:Y:S01]  /*0c70*/  STG.E desc[UR12][R4.64], R7 ;  /* 0x0000000704007986 */ /* 0x000fe2000c10190c */
[----:B------:R-:W-:Y:S05]  /*0c80*/  EXIT ;  /* 0x000000000000794d */ /* 0x000fea0003800000 */
.L_x_60:
        /* <DEDUP_REMOVED lines=15> */
.L_x_85:


//--------------------- .text._Z26crossEntropyLossDerivativePfS_S_ --------------------------
	.section	.text._Z26crossEntropyLossDerivativePfS_S_,"ax",@progbits
	.align	128
        .global         _Z26crossEntropyLossDerivativePfS_S_
        .type           _Z26crossEntropyLossDerivativePfS_S_,@function
        .size           _Z26crossEntropyLossDerivativePfS_S_,(.L_x_86 - _Z26crossEntropyLossDerivativePfS_S_)
        .other          _Z26crossEntropyLossDerivativePfS_S_,@"STO_CUDA_ENTRY STV_DEFAULT"
_Z26crossEntropyLossDerivativePfS_S_:
.text._Z26crossEntropyLossDerivativePfS_S_:
[----:B------:R-:W-:Y:S01]  /*0000*/  LDC R1, c[0x0][0x37c] ;  /* 0x0000df00ff017b82 */ /* 0x000fe20000000800 */
[----:B------:R-:W0:Y:S07]  /*0010*/  S2R R0, SR_TID.X ;  /* 0x0000000000007919 */ /* 0x000e2e0000002100 */
[----:B------:R-:W0:Y:S01]  /*0020*/  S2UR UR6, SR_CTAID.X ;  /* 0x00000000000679c3 */ /* 0x000e220000002500 */
[----:B------:R-:W1:Y:S07]  /*0030*/  LDCU.64 UR4, c[0x0][0x358] ;  /* 0x00006b00ff0477ac */ /* 0x000e6e0008000a00 */
[----:B------:R-:W0:Y:S08]  /*0040*/  LDC R9, c[0x0][0x360] ;  /* 0x0000d800ff097b82 */ /* 0x000e300000000800 */
[----:B------:R-:W2:Y:S08]  /*0050*/  LDC.64 R2, c[0x0][0x380] ;  /* 0x0000e000ff027b82 */ /* 0x000eb00000000a00 */
[----:B------:R-:W3:Y:S01]  /*0060*/  LDC.64 R4, c[0x0][0x388] ;  /* 0x0000e200ff047b82 */ /* 0x000ee20000000a00 */
[----:B0-----:R-:W-:-:S07]  /*0070*/  IMAD R9, R9, UR6, R0 ;  /* 0x0000000609097c24 */ /* 0x001fce000f8e0200 */
[----:B------:R-:W0:Y:S01]  /*0080*/  LDC.64 R6, c[0x0][0x390] ;  /* 0x0000e400ff067b82 */ /* 0x000e220000000a00 */
[----:B--2---:R-:W-:-:S06]  /*0090*/  IMAD.WIDE R2, R9, 0x4, R2 ;  /* 0x0000000409027825 */ /* 0x004fcc00078e0202 */
[----:B-1----:R-:W2:Y:S01]  /*00a0*/  LDG.E R2, desc[UR4][R2.64] ;  /* 0x0000000402027981 */ /* 0x002ea2000c1e1900 */
[----:B---3--:R-:W-:-:S06]  /*00b0*/  IMAD.WIDE R4, R9, 0x4, R4 ;  /* 0x0000000409047825 */ /* 0x008fcc00078e0204 */
[----:B------:R-:W2:Y:S01]  /*00c0*/  LDG.E R5, desc[UR4][R4.64] ;  /* 0x0000000404057981 */ /* 0x000ea2000c1e1900 */
[----:B0-----:R-:W-:-:S04]  /*00d0*/  IMAD.WIDE R6, R9, 0x4, R6 ;  /* 0x0000000409067825 */ /* 0x001fc800078e0206 */
[----:B--2---:R-:W-:-:S05]  /*00e0*/  FADD R9, R2, -R5 ;  /* 0x8000000502097221 */ /* 0x004fca0000000000 */
[----:B------:R-:W-:Y:S01]  /*00f0*/  STG.E desc[UR4][R6.64], R9 ;  /* 0x0000000906007986 */ /* 0x000fe2000c101904 */
[----:B------:R-:W-:Y:S05]  /*0100*/  EXIT ;  /* 0x000000000000794d */ /* 0x000fea0003800000 */
.L_x_61:
        /* <DEDUP_REMOVED lines=15> */
.L_x_86:


//--------------------- .text._Z16crossEntropyLossPfS_S_ --------------------------
	.section	.text._Z16crossEntropyLossPfS_S_,"ax",@progbits
	.align	128
        .global         _Z16crossEntropyLossPfS_S_
        .type           _Z16crossEntropyLossPfS_S_,@function
        .size           _Z16crossEntropyLossPfS_S_,(.L_x_87 - _Z16crossEntropyLossPfS_S_)
        .other          _Z16crossEntropyLossPfS_S_,@"STO_CUDA_ENTRY STV_DEFAULT"
_Z16crossEntropyLossPfS_S_:
.text._Z16crossEntropyLossPfS_S_:
[----:B------:R-:W-:Y:S01]  /*0000*/  LDC R1, c[0x0][0x37c] ;  /* 0x0000df00ff017b82 */ /* 0x000fe20000000800 */
[----:B------:R-:W0:Y:S07]  /*0010*/  S2R R0, SR_CTAID.X ;  /* 0x0000000000007919 */ /* 0x000e2e0000002500 */
[----:B------:R-:W1:Y:S01]  /*0020*/  LDC.64 R6, c[0x0][0x380] ;  /* 0x0000e000ff067b82 */ /* 0x000e620000000a00 */
[----:B------:R-:W0:Y:S01]  /*0030*/  LDCU UR6, c[0x0][0x360] ;  /* 0x00006c00ff0677ac */ /* 0x000e220008000800 */
[----:B------:R-:W0:Y:S01]  /*0040*/  S2R R5, SR_TID.X ;  /* 0x0000000000057919 */ /* 0x000e220000002100 */
[----:B------:R-:W2:Y:S05]  /*0050*/  LDCU.64 UR4, c[0x0][0x358] ;  /* 0x00006b00ff0477ac */ /* 0x000eaa0008000a00 */
[----:B------:R-:W3:Y:S01]  /*0060*/  LDC.64 R2, c[0x0][0x388] ;  /* 0x0000e200ff027b82 */ /* 0x000ee20000000a00 */
[----:B0-----:R-:W-:-:S04]  /*0070*/  IMAD R5, R0, UR6, R5 ;  /* 0x0000000600057c24 */ /* 0x001fc8000f8e0205 */
[----:B-1----:R-:W-:-:S05]  /*0080*/  IMAD.WIDE R6, R5, 0x4, R6 ;  /* 0x0000000405067825 */ /* 0x002fca00078e0206 */
[----:B--2---:R-:W2:Y:S01]  /*0090*/  LDG.E R4, desc[UR4][R6.64] ;  /* 0x0000000406047981 */ /* 0x004ea2000c1e1900 */
[----:B---3--:R-:W-:-:S05]  /*00a0*/  IMAD.WIDE R2, R5, 0x4, R2 ;  /* 0x0000000405027825 */ /* 0x008fca00078e0202 */
[----:B------:R0:W3:Y:S01]  /*00b0*/  LDG.E R5, desc[UR4][R2.64] ;  /* 0x0000000402057981 */ /* 0x0000e2000c1e1900 */
[----:B------:R-:W-:Y:S01]  /*00c0*/  HFMA2 R11, -RZ, RZ, 1.5048828125, 33.21875 ;  /* 0x3e055027ff0b7431 */ /* 0x000fe200000001ff */
[----:B0-----:R-:W0:Y:S02]  /*00d0*/  LDC.64 R2, c[0x0][0x390] ;  /* 0x0000e400ff027b82 */ /* 0x001e240000000a00 */
[----:B0-----:R-:W-:Y:S01]  /*00e0*/  IMAD.WIDE.U32 R2, R0, 0x4, R2 ;  /* 0x0000000400027825 */ /* 0x001fe200078e0002 */
[----:B--2---:R-:W-:-:S04]  /*00f0*/  FSETP.GEU.AND P0, PT, R4, 1.175494350822287508e-38, PT ;  /* 0x008000000400780b */ /* 0x004fc80003f0e000 */
[----:B------:R-:W-:-:S09]  /*0100*/  FSEL R6, RZ, -23, P0 ;  /* 0xc1b80000ff067808 */ /* 0x000fd20000000000 */
[----:B------:R-:W-:-:S05]  /*0110*/  @!P0 FMUL R4, R4, 8388608 ;  /* 0x4b00000004048820 */ /* 0x000fca0000400000 */
[C---:B------:R-:W-:Y:S02]  /*0120*/  IADD3 R8, PT, PT, R4.reuse, -0x3f2aaaab, RZ ;  /* 0xc0d5555504087810 */ /* 0x040fe40007ffe0ff */
[----:B------:R-:W-:Y:S02]  /*0130*/  ISETP.GT.U32.AND P0, PT, R4, 0x7f7fffff, PT ;  /* 0x7f7fffff0400780c */ /* 0x000fe40003f04070 */
[----:B------:R-:W-:-:S04]  /*0140*/  LOP3.LUT R9, R8, 0xff800000, RZ, 0xc0, !PT ;  /* 0xff80000008097812 */ /* 0x000fc800078ec0ff */
[-C--:B------:R-:W-:Y:S02]  /*0150*/  IADD3 R8, PT, PT, R4, -R9.reuse, RZ ;  /* 0x8000000904087210 */ /* 0x080fe40007ffe0ff */
[----:B------:R-:W-:-:S03]  /*0160*/  I2FP.F32.S32 R9, R9 ;  /* 0x0000000900097245 */ /* 0x000fc60000201400 */
[----:B------:R-:W-:Y:S02]  /*0170*/  FADD R8, R8, -1 ;  /* 0xbf80000008087421 */ /* 0x000fe40000000000 */
[----:B------:R-:W-:Y:S01]  /*0180*/  FFMA R6, R9, 1.1920928955078125e-07, R6 ;  /* 0x3400000009067823 */ /* 0x000fe20000000006 */
[----:B------:R-:W-:Y:S01]  /*0190*/  MOV R9, 0x7f800000 ;  /* 0x7f80000000097802 */ /* 0x000fe20000000f00 */
[----:B------:R-:W-:-:S04]  /*01a0*/  FFMA R7, R8, -R11, 0.14084610342979431152 ;  /* 0x3e1039f608077423 */ /* 0x000fc8000000080b */
[----:B------:R-:W-:-:S04]  /*01b0*/  FFMA R7, R8, R7, -0.12148627638816833496 ;  /* 0xbdf8cdcc08077423 */ /* 0x000fc80000000007 */
[----:B------:R-:W-:-:S04]  /*01c0*/  FFMA R7, R8, R7, 0.13980610668659210205 ;  /* 0x3e0f295508077423 */ /* 0x000fc80000000007 */
[----:B------:R-:W-:-:S04]  /*01d0*/  FFMA R7, R8, R7, -0.16684235632419586182 ;  /* 0xbe2ad8b908077423 */ /* 0x000fc80000000007 */
[----:B------:R-:W-:-:S04]  /*01e0*/  FFMA R7, R8, R7, 0.20012299716472625732 ;  /* 0x3e4ced0b08077423 */ /* 0x000fc80000000007 */
[----:B------:R-:W-:-:S04]  /*01f0*/  FFMA R7, R8, R7, -0.24999669194221496582 ;  /* 0xbe7fff2208077423 */ /* 0x000fc80000000007 */
[----:B------:R-:W-:-:S04]  /*0200*/  FFMA R7, R8, R7, 0.33333182334899902344 ;  /* 0x3eaaaa7808077423 */ /* 0x000fc80000000007 */
[----:B------:R-:W-:-:S04]  /*0210*/  FFMA R7, R8, R7, -0.5 ;  /* 0xbf00000008077423 */ /* 0x000fc80000000007 */
[----:B------:R-:W-:-:S04]  /*0220*/  FMUL R7, R8, R7 ;  /* 0x0000000708077220 */ /* 0x000fc80000400000 */
[----:B------:R-:W-:-:S04]  /*0230*/  FFMA R7, R8, R7, R8 ;  /* 0x0000000708077223 */ /* 0x000fc80000000008 */
[----:B------:R-:W-:Y:S01]  /*0240*/  FFMA R6, R6, 0.69314718246459960938, R7 ;  /* 0x3f31721806067823 */ /* 0x000fe20000000007 */
[C---:B------:R-:W-:Y:S01]  /*0250*/  @P0 FFMA R6, R4.reuse, R9, +INF ;  /* 0x7f80000004060423 */ /* 0x040fe20000000009 */
[----:B------:R-:W-:-:S04]  /*0260*/  FSETP.NEU.AND P0, PT, R4, RZ, PT ;  /* 0x000000ff0400720b */ /* 0x000fc80003f0d000 */
[----:B------:R-:W-:-:S05]  /*0270*/  FSEL R6, R6, -INF , P0 ;  /* 0xff80000006067808 */ /* 0x000fca0000000000 */
[----:B---3--:R-:W-:-:S05]  /*0280*/  FMUL R5, R5, -R6 ;  /* 0x8000000605057220 */ /* 0x008fca0000400000 */
[----:B------:R-:W-:Y:S01]  /*0290*/  REDG.E.ADD.F32.FTZ.RN.STRONG.GPU desc[UR4][R2.64], R5 ;  /* 0x00000005020079a6 */ /* 0x000fe2000c12f304 */
[----:B------:R-:W-:Y:S05]  /*02a0*/  EXIT ;  /* 0x000000000000794d */ /* 0x000fea0003800000 */
.L_x_62:
        /* <DEDUP_REMOVED lines=13> */
.L_x_87:


//--------------------- .text._Z7softmaxPfS_      --------------------------
	.section	.text._Z7softmaxPfS_,"ax",@progbits
	.align	128
        .global         _Z7softmaxPfS_
        .type           _Z7softmaxPfS_,@function
        .size           _Z7softmaxPfS_,(.L_x_82 - _Z7softmaxPfS_)
        .other          _Z7softmaxPfS_,@"STO_CUDA_ENTRY STV_DEFAULT"
_Z7softmaxPfS_:
.text._Z7softmaxPfS_:
[----:B------:R-:W-:Y:S01]  /*0000*/  LDC R1, c[0x0][0x37c] ;  /* 0x0000df00ff017b82 */ /* 0x000fe20000000800 */
[----:B------:R-:W0:Y:S07]  /*0010*/  S2R R3, SR_TID.X ;  /* 0x0000000000037919 */ /* 0x000e2e0000002100 */
[----:B------:R-:W0:Y:S01]  /*0020*/  S2UR UR4, SR_CTAID.X ;  /* 0x00000000000479c3 */ /* 0x000e220000002500 */
[----:B------:R-:W1:Y:S07]  /*0030*/  LDCU.64 UR6, c[0x0][0x358] ;  /* 0x00006b00ff0677ac */ /* 0x000e6e0008000a00 */
[----:B------:R-:W0:Y:S08]  /*0040*/  LDC R2, c[0x0][0x360] ;  /* 0x0000d800ff027b82 */ /* 0x000e300000000800 */
[----:B------:R-:W2:Y:S01]  /*0050*/  LDC.64 R4, c[0x0][0x380] ;  /* 0x0000e000ff047b82 */ /* 0x000ea20000000a00 */
[----:B0-----:R-:W-:-:S04]  /*0060*/  IMAD R2, R2, UR4, R3 ;  /* 0x0000000402027c24 */ /* 0x001fc8000f8e0203 */
[----:B--2---:R-:W-:-:S05]  /*0070*/  IMAD.WIDE R4, R2, 0x4, R4 ;  /* 0x0000000402047825 */ /* 0x004fca00078e0204 */
[----:B-1----:R-:W2:Y:S01]  /*0080*/  LDG.E R0, desc[UR6][R4.64] ;  /* 0x0000000604007981 */ /* 0x002ea2000c1e1900 */
[----:B------:R-:W-:Y:S01]  /*0090*/  IMAD.MOV.U32 R9, RZ, RZ, 0x3bbb989d ;  /* 0x3bbb989dff097424 */ /* 0x000fe200078e00ff */
[----:B------:R-:W0:Y:S01]  /*00a0*/  S2UR UR5, SR_CgaCtaId ;  /* 0x00000000000579c3 */ /* 0x000e220000008800 */
[----:B------:R-:W-:Y:S01]  /*00b0*/  IMAD.MOV.U32 R8, RZ, RZ, 0x437c0000 ;  /* 0x437c0000ff087424 */ /* 0x000fe200078e00ff */
[----:B------:R-:W-:Y:S01]  /*00c0*/  BSSY.RECONVERGENT B0, `(.L_x_63) ;  /* 0x0000010000007945 */ /* 0x000fe20003800200 */
[----:B------:R-:W-:Y:S02]  /*00d0*/  UMOV UR4, 0x400 ;  /* 0x0000040000047882 */ /* 0x000fe40000000000 */
[----:B0-----:R-:W-:Y:S01]  /*00e0*/  ULEA UR4, UR5, UR4, 0x18 ;  /* 0x0000000405047291 */ /* 0x001fe2000f8ec0ff */
[----:B--2---:R-:W-:-:S04]  /*00f0*/  FFMA.SAT R3, R0, R9, 0.5 ;  /* 0x3f00000000037423 */ /* 0x004fc80000002009 */
[----:B------:R-:W-:-:S04]  /*0100*/  FFMA.RM R3, R3, R8, 12582913 ;  /* 0x4b40000103037423 */ /* 0x000fc80000004008 */
[C---:B------:R-:W-:Y:S01]  /*0110*/  FADD R7, R3.reuse, -12583039 ;  /* 0xcb40007f03077421 */ /* 0x040fe20000000000 */
[----:B------:R-:W-:-:S03]  /*0120*/  IMAD.SHL.U32 R3, R3, 0x800000, RZ ;  /* 0x0080000003037824 */ /* 0x000fc600078e00ff */
[----:B------:R-:W-:-:S04]  /*0130*/  FFMA R7, R0, 1.4426950216293334961, -R7 ;  /* 0x3fb8aa3b00077823 */ /* 0x000fc80000000807 */
[----:B------:R-:W-:-:S04]  /*0140*/  FFMA R7, R0, 1.925963033500011079e-08, R7 ;  /* 0x32a5706000077823 */ /* 0x000fc80000000007 */
[----:B------:R-:W0:Y:S02]  /*0150*/  MUFU.EX2 R0, R7 ;  /* 0x0000000700007308 */ /* 0x000e240000000800 */
[----:B0-----:R-:W-:-:S07]  /*0160*/  FMUL R3, R3, R0 ;  /* 0x0000000003037220 */ /* 0x001fce0000400000 */
.L_x_64:
[----:B------:R-:W0:Y:S01]  /*0170*/  LDS R6, [UR4] ;  /* 0x00000004ff067984 */ /* 0x000e220008000800 */
[----:B------:R-:W-:Y:S01]  /*0180*/  MOV R0, UR4 ;  /* 0x0000000400007c02 */ /* 0x000fe20008000f00 */
[----:B0-----:R-:W-:-:S05]  /*0190*/  FADD R7, R3, R6 ;  /* 0x0000000603077221 */ /* 0x001fca0000000000 */
[----:B------:R-:W0:Y:S02]  /*01a0*/  ATOMS.CAST.SPIN P0, [R0], R6, R7 ;  /* 0x000000060000758d */ /* 0x000e240001800007 */
[----:B0-----:R-:W-:Y:S05]  /*01b0*/  @!P0 BRA `(.L_x_64) ;  /* 0xfffffffc00ec8947 */ /* 0x001fea000383ffff */
[----:B------:R-:W-:Y:S05]  /*01c0*/  BSYNC.RECONVERGENT B0 ;  /* 0x0000000000007941 */ /* 0x000fea0003800200 */
.L_x_63:
[----:B------:R-:W-:Y:S06]  /*01d0*/  BAR.SYNC.DEFER_BLOCKING 0x0 ;  /* 0x0000000000007b1d */ /* 0x000fec0000010000 */
[----:B------:R-:W2:Y:S01]  /*01e0*/  LDG.E R4, desc[UR6][R4.64] ;  /* 0x0000000604047981 */ /* 0x000ea2000c1e1900 */
[----:B------:R-:W-:Y:S03]  /*01f0*/  BSSY.RECONVERGENT B0, `(.L_x_65) ;  /* 0x0000015000007945 */ /* 0x000fe60003800200 */
[----:B------:R-:W0:Y:S02]  /*0200*/  LDS R7, [UR4] ;  /* 0x00000004ff077984 */ /* 0x000e240008000800 */
[----:B0-----:R-:W0:Y:S01]  /*0210*/  MUFU.RCP R6, R7 ;  /* 0x0000000700067308 */ /* 0x001e220000001000 */
[----:B--2---:R-:W-:Y:S01]  /*0220*/  FFMA.SAT R0, R4, R9, 0.5 ;  /* 0x3f00000004007423 */ /* 0x004fe20000002009 */
[----:B0-----:R-:W-:-:S03]  /*0230*/  FFMA R9, -R7, R6, 1 ;  /* 0x3f80000007097423 */ /* 0x001fc60000000106 */
[----:B------:R-:W-:Y:S01]  /*0240*/  FFMA.RM R0, R0, R8, 12582913 ;  /* 0x4b40000100007423 */ /* 0x000fe20000004008 */
[----:B------:R-:W-:-:S03]  /*0250*/  FFMA R9, R6, R9, R6 ;  /* 0x0000000906097223 */ /* 0x000fc60000000006 */
[C---:B------:R-:W-:Y:S01]  /*0260*/  FADD R3, R0.reuse, -12583039 ;  /* 0xcb40007f00037421 */ /* 0x040fe20000000000 */
[----:B------:R-:W-:-:S03]  /*0270*/  IMAD.SHL.U32 R0, R0, 0x800000, RZ ;  /* 0x0080000000007824 */ /* 0x000fc600078e00ff */
[----:B------:R-:W-:-:S04]  /*0280*/  FFMA R3, R4, 1.4426950216293334961, -R3 ;  /* 0x3fb8aa3b04037823 */ /* 0x000fc80000000803 */
[----:B------:R-:W-:-:S06]  /*0290*/  FFMA R3, R4, 1.925963033500011079e-08, R3 ;  /* 0x32a5706004037823 */ /* 0x000fcc0000000003 */
[----:B------:R-:W0:Y:S02]  /*02a0*/  MUFU.EX2 R3, R3 ;  /* 0x0000000300037308 */ /* 0x000e240000000800 */
[----:B0-----:R-:W-:-:S06]  /*02b0*/  FMUL R0, R0, R3 ;  /* 0x0000000300007220 */ /* 0x001fcc0000400000 */
[----:B------:R-:W0:Y:S01]  /*02c0*/  FCHK P0, R0, R7 ;  /* 0x0000000700007302 */ /* 0x000e220000000000 */
[----:B------:R-:W-:-:S04]  /*02d0*/  FFMA R4, R0, R9, RZ ;  /* 0x0000000900047223 */ /* 0x000fc800000000ff */
[----:B------:R-:W-:-:S04]  /*02e0*/  FFMA R5, -R7, R4, R0 ;  /* 0x0000000407057223 */ /* 0x000fc80000000100 */
[----:B------:R-:W-:Y:S01]  /*02f0*/  FFMA R9, R9, R5, R4 ;  /* 0x0000000509097223 */ /* 0x000fe20000000004 */
[----:B0-----:R-:W-:Y:S06]  /*0300*/  @!P0 BRA `(.L_x_66) ;  /* 0x00000000000c8947 */ /* 0x001fec0003800000 */
[----:B------:R-:W-:-:S07]  /*0310*/  MOV R4, 0x330 ;  /* 0x0000033000047802 */ /* 0x000fce0000000f00 */
[----:B------:R-:W-:Y:S05]  /*0320*/  CALL.REL.NOINC `($__internal_1_$__cuda_sm3x_div_rn_noftz_f32_slowpath) ;  /* 0x0000000000187944 */ /* 0x000fea0003c00000 */
[----:B------:R-:W-:-:S07]  /*0330*/  IMAD.MOV.U32 R9, RZ, RZ, R0 ;  /* 0x000000ffff097224 */ /* 0x000fce00078e0000 */
.L_x_66:
[----:B------:R-:W-:Y:S05]  /*0340*/  BSYNC.RECONVERGENT B0 ;  /* 0x0000000000007941 */ /* 0x000fea0003800200 */
.L_x_65:
[----:B------:R-:W0:Y:S02]  /*0350*/  LDC.64 R4, c[0x0][0x388] ;  /* 0x0000e200ff047b82 */ /* 0x000e240000000a00 */
[----:B0-----:R-:W-:-:S05]  /*0360*/  IMAD.WIDE R2, R2, 0x4, R4 ;  /* 0x0000000402027825 */ /* 0x001fca00078e0204 */
[----:B------:R-:W-:Y:S01]  /*0370*/  STG.E desc[UR6][R2.64], R9 ;  /* 0x0000000902007986 */ /* 0x000fe2000c101906 */
[----:B------:R-:W-:Y:S05]  /*0380*/  EXIT ;  /* 0x000000000000794d */ /* 0x000fea0003800000 */
        .weak           $__internal_1_$__cuda_sm3x_div_rn_noftz_f32_slowpath
        .type           $__internal_1_$__cuda_sm3x_div_rn_noftz_f32_slowpath,@function
        .size           $__internal_1_$__cuda_sm3x_div_rn_noftz_f32_slowpath,(.L_x_82 - $__internal_1_$__cuda_sm3x_div_rn_noftz_f32_slowpath)
$__internal_1_$__cuda_sm3x_div_rn_noftz_f32_slowpath:
[----:B------:R-:W-:Y:S01]  /*0390*/  SHF.R.U32.HI R5, RZ, 0x17, R7 ;  /* 0x00000017ff057819 */ /* 0x000fe20000011607 */
[----:B------:R-:W-:Y:S01]  /*03a0*/  BSSY.RECONVERGENT B1, `(.L_x_67) ;  /* 0x0000064000017945 */ /* 0x000fe20003800200 */
[--C-:B------:R-:W-:Y:S01]  /*03b0*/  SHF.R.U32.HI R3, RZ, 0x17, R0.reuse ;  /* 0x00000017ff037819 */ /* 0x100fe20000011600 */
[----:B------:R-:W-:Y:S01]  /*03c0*/  IMAD.MOV.U32 R8, RZ, RZ, R0 ;  /* 0x000000ffff087224 */ /* 0x000fe200078e0000 */
[----:B------:R-:W-:Y:S02]  /*03d0*/  LOP3.LUT R6, R5, 0xff, RZ, 0xc0, !PT ;  /* 0x000000ff05067812 */ /* 0x000fe400078ec0ff */
[----:B------:R-:W-:-:S03]  /*03e0*/  LOP3.LUT R5, R3, 0xff, RZ, 0xc0, !PT ;  /* 0x000000ff03057812 */ /* 0x000fc600078ec0ff */
[----:B------:R-:W-:Y:S01]  /*03f0*/  VIADD R11, R6, 0xffffffff ;  /* 0xffffffff060b7836 */ /* 0x000fe20000000000 */
[----:B------:R-:W-:-:S04]  /*0400*/  IADD3 R10, PT, PT, R5, -0x1, RZ ;  /* 0xffffffff050a7810 */ /* 0x000fc80007ffe0ff */
[----:B------:R-:W-:-:S04]  /*0410*/  ISETP.GT.U32.AND P0, PT, R11, 0xfd, PT ;  /* 0x000000fd0b00780c */ /* 0x000fc80003f04070 */
[----:B------:R-:W-:-:S13]  /*0420*/  ISETP.GT.U32.OR P0, PT, R10, 0xfd, P0 ;  /* 0x000000fd0a00780c */ /* 0x000fda0000704470 */
[----:B------:R-:W-:Y:S01]  /*0430*/  @!P0 IMAD.MOV.U32 R9, RZ, RZ, RZ ;  /* 0x000000ffff098224 */ /* 0x000fe200078e00ff */
[----:B------:R-:W-:Y:S06]  /*0440*/  @!P0 BRA `(.L_x_68) ;  /* 0x0000000000608947 */ /* 0x000fec0003800000 */
[----:B------:R-:W-:Y:S02]  /*0450*/  FSETP.GTU.FTZ.AND P0, PT, |R0|, +INF , PT ;  /* 0x7f8000000000780b */ /* 0x000fe40003f1c200 */
[----:B------:R-:W-:Y:S02]  /*0460*/  FSETP.GTU.FTZ.AND P1, PT, |R7|, +INF , PT ;  /* 0x7f8000000700780b */ /* 0x000fe40003f3c200 */
[----:B------:R-:W-:Y:S02]  /*0470*/  MOV R3, R7 ;  /* 0x0000000700037202 */ /* 0x000fe40000000f00 */
        /* <DEDUP_REMOVED lines=16> */
[----:B------:R-:W-:Y:S02]  /*0580*/  @P0 IMAD.MOV.U32 R9, RZ, RZ, RZ ;  /* 0x000000ffff090224 */ /* 0x000fe400078e00ff */
[----:B------:R-:W-:Y:S01]  /*0590*/  @!P0 FFMA R8, R0, 1.84467440737095516160e+19, RZ ;  /* 0x5f80000000088823 */ /* 0x000fe200000000ff */
[----:B------:R-:W-:Y:S02]  /*05a0*/  @!P0 IMAD.MOV.U32 R9, RZ, RZ, -0x40 ;  /* 0xffffffc0ff098424 */ /* 0x000fe400078e00ff */
[----:B------:R-:W-:-:S03]  /*05b0*/  @!P1 FFMA R7, R3, 1.84467440737095516160e+19, RZ ;  /* 0x5f80000003079823 */ /* 0x000fc600000000ff */
[----:B------:R-:W-:-:S07]  /*05c0*/  @!P1 IADD3 R9, PT, PT, R9, 0x40, RZ ;  /* 0x0000004009099810 */ /* 0x000fce0007ffe0ff */
.L_x_68:
[----:B------:R-:W-:Y:S01]  /*05d0*/  LEA R0, R6, 0xc0800000, 0x17 ;  /* 0xc080000006007811 */ /* 0x000fe200078eb8ff */
[----:B------:R-:W-:Y:S01]  /*05e0*/  VIADD R5, R5, 0xffffff81 ;  /* 0xffffff8105057836 */ /* 0x000fe20000000000 */
[----:B------:R-:W-:Y:S03]  /*05f0*/  BSSY.RECONVERGENT B2, `(.L_x_73) ;  /* 0x0000035000027945 */ /* 0x000fe60003800200 */
[----:B------:R-:W-:Y:S01]  /*0600*/  IMAD.IADD R7, R7, 0x1, -R0 ;  /* 0x0000000107077824 */ /* 0x000fe200078e0a00 */
[C---:B------:R-:W-:Y:S01]  /*0610*/  IADD3 R6, PT, PT, R5.reuse, 0x7f, -R6 ;  /* 0x0000007f05067810 */ /* 0x040fe20007ffe806 */
[----:B------:R-:W-:Y:S02]  /*0620*/  IMAD R0, R5, -0x800000, R8 ;  /* 0xff80000005007824 */ /* 0x000fe400078e0208 */
[----:B------:R-:W0:Y:S01]  /*0630*/  MUFU.RCP R3, R7 ;  /* 0x0000000700037308 */ /* 0x000e220000001000 */
[----:B------:R-:W-:Y:S01]  /*0640*/  FADD.FTZ R11, -R7, -RZ ;  /* 0x800000ff070b7221 */ /* 0x000fe20000010100 */
[----:B------:R-:W-:-:S03]  /*0650*/  IADD3 R6, PT, PT, R6, R9, RZ ;  /* 0x0000000906067210 */ /* 0x000fc60007ffe0ff */
        /* <DEDUP_REMOVED lines=8> */
[----:B------:R-:W-:-:S05]  /*06e0*/  LOP3.LUT R3, R3, 0xff, RZ, 0xc0, !PT ;  /* 0x000000ff03037812 */ /* 0x000fca00078ec0ff */
[----:B------:R-:W-:-:S04]  /*06f0*/  IMAD.IADD R7, R3, 0x1, R6 ;  /* 0x0000000103077824 */ /* 0x000fc800078e0206 */
[----:B------:R-:W-:-:S05]  /*0700*/  VIADD R3, R7, 0xffffffff ;  /* 0xffffffff07037836 */ /* 0x000fca0000000000 */
        /* <DEDUP_REMOVED lines=10> */
[CCC-:B------:R-:W-:Y:S01]  /*07b0*/  FFMA.RM R6, R10.reuse, R8.reuse, R13.reuse ;  /* 0x000000080a067223 */ /* 0x1c0fe2000000400d */
[C---:B------:R-:W-:Y:S02]  /*07c0*/  ISETP.NE.AND P2, PT, R7.reuse, RZ, PT ;  /* 0x000000ff0700720c */ /* 0x040fe40003f45270 */
[----:B------:R-:W-:Y:S02]  /*07d0*/  ISETP.NE.AND P1, PT, R7, RZ, PT ;  /* 0x000000ff0700720c */ /* 0x000fe40003f25270 */
[----:B------:R-:W-:Y:S01]  /*07e0*/  LOP3.LUT R5, R3, 0x7fffff, RZ, 0xc0, !PT ;  /* 0x007fffff03057812 */ /* 0x000fe200078ec0ff */
[----:B------:R-:W-:Y:S01]  /*07f0*/  FFMA.RP R3, R10, R8, R13 ;  /* 0x000000080a037223 */ /* 0x000fe2000000800d */
[----:B------:R-:W-:Y:S01]  /*0800*/  IADD3 R8, PT, PT, R7, 0x20, RZ ;  /* 0x0000002007087810 */ /* 0x000fe20007ffe0ff */
[----:B------:R-:W-:Y:S01]  /*0810*/  IMAD.MOV R7, RZ, RZ, -R7 ;  /* 0x000000ffff077224 */ /* 0x000fe200078e0a07 */
[----:B------:R-:W-:-:S02]  /*0820*/  LOP3.LUT R5, R5, 0x800000, RZ, 0xfc, !PT ;  /* 0x0080000005057812 */ /* 0x000fc400078efcff */
[----:B------:R-:W-:Y:S02]  /*0830*/  FSETP.NEU.FTZ.AND P0, PT, R3, R6, PT ;  /* 0x000000060300720b */ /* 0x000fe40003f1d000 */
[----:B------:R-:W-:Y:S02]  /*0840*/  SHF.L.U32 R8, R5, R8, RZ ;  /* 0x0000000805087219 */ /* 0x000fe400000006ff */
[----:B------:R-:W-:Y:S02]  /*0850*/  SEL R6, R7, RZ, P2 ;  /* 0x000000ff07067207 */ /* 0x000fe40001000000 */
[----:B------:R-:W-:Y:S02]  /*0860*/  ISETP.NE.AND P1, PT, R8, RZ, P1 ;  /* 0x000000ff0800720c */ /* 0x000fe40000f25270 */
[----:B------:R-:W-:Y:S02]  /*0870*/  SHF.R.U32.HI R6, RZ, R6, R5 ;  /* 0x00000006ff067219 */ /* 0x000fe40000011605 */
[----:B------:R-:W-:-:S02]  /*0880*/  PLOP3.LUT P0, PT, P0, P1, PT, 0xf8, 0x8f ;  /* 0x00000000008f781c */ /* 0x000fc40000703f70 */
[----:B------:R-:W-:Y:S02]  /*0890*/  SHF.R.U32.HI R8, RZ, 0x1, R6 ;  /* 0x00000001ff087819 */ /* 0x000fe40000011606 */
[----:B------:R-:W-:-:S04]  /*08a0*/  SEL R3, RZ, 0x1, !P0 ;  /* 0x00000001ff037807 */ /* 0x000fc80004000000 */
[----:B------:R-:W-:-:S04]  /*08b0*/  LOP3.LUT R3, R3, 0x1, R8, 0xf8, !PT ;  /* 0x0000000103037812 */ /* 0x000fc800078ef808 */
[----:B------:R-:W-:-:S05]  /*08c0*/  LOP3.LUT R3, R3, R6, RZ, 0xc0, !PT ;  /* 0x0000000603037212 */ /* 0x000fca00078ec0ff */
[----:B------:R-:W-:-:S05]  /*08d0*/  IMAD.IADD R3, R8, 0x1, R3 ;  /* 0x0000000108037824 */ /* 0x000fca00078e0203 */
[----:B------:R-:W-:Y:S01]  /*08e0*/  LOP3.LUT R0, R3, R0, RZ, 0xfc, !PT ;  /* 0x0000000003007212 */ /* 0x000fe200078efcff */
[----:B------:R-:W-:Y:S06]  /*08f0*/  BRA `(.L_x_76) ;  /* 0x0000000000107947 */ /* 0x000fec0003800000 */
.L_x_75:
[----:B------:R-:W-:-:S04]  /*0900*/  LOP3.LUT R0, R0, 0x80000000, RZ, 0xc0, !PT ;  /* 0x8000000000007812 */ /* 0x000fc800078ec0ff */
[----:B------:R-:W-:Y:S01]  /*0910*/  LOP3.LUT R0, R0, 0x7f800000, RZ, 0xfc, !PT ;  /* 0x7f80000000007812 */ /* 0x000fe200078efcff */
[----:B------:R-:W-:Y:S06]  /*0920*/  BRA `(.L_x_76) ;  /* 0x0000000000047947 */ /* 0x000fec0003800000 */
.L_x_74:
[----:B------:R-:W-:-:S07]  /*0930*/  LEA R0, R6, R0, 0x17 ;  /* 0x0000000006007211 */ /* 0x000fce00078eb8ff */
.L_x_76:
[----:B------:R-:W-:Y:S05]  /*0940*/  BSYNC.RECONVERGENT B2 ;  /* 0x0000000000027941 */ /* 0x000fea0003800200 */
.L_x_73:
[----:B------:R-:W-:Y:S05]  /*0950*/  BRA `(.L_x_77) ;  /* 0x0000000000207947 */ /* 0x000fea0003800000 */
.L_x_72:
[----:B------:R-:W-:-:S04]  /*0960*/  LOP3.LUT R0, R7, 0x80000000, R8, 0x48, !PT ;  /* 0x8000000007007812 */ /* 0x000fc800078e4808 */
[----:B------:R-:W-:Y:S01]  /*0970*/  LOP3.LUT R0, R0, 0x7f800000, RZ, 0xfc, !PT ;  /* 0x7f80000000007812 */ /* 0x000fe200078efcff */
[----:B------:R-:W-:Y:S06]  /*0980*/  BRA `(.L_x_77) ;  /* 0x0000000000147947 */ /* 0x000fec0003800000 */
.L_x_71:
[----:B------:R-:W-:Y:S01]  /*0990*/  LOP3.LUT R0, R7, 0x80000000, R8, 0x48, !PT ;  /* 0x8000000007007812 */ /* 0x000fe200078e4808 */
[----:B------:R-:W-:Y:S06]  /*09a0*/  BRA `(.L_x_77) ;  /* 0x00000000000c7947 */ /* 0x000fec0003800000 */
.L_x_70:
[----:B------:R-:W0:Y:S01]  /*09b0*/  MUFU.RSQ R0, -QNAN ;  /* 0xffc0000000007908 */ /* 0x000e220000001400 */
[----:B------:R-:W-:Y:S05]  /*09c0*/  BRA `(.L_x_77) ;  /* 0x0000000000047947 */ /* 0x000fea0003800000 */
.L_x_69:
[----:B------:R-:W-:-:S07]  /*09d0*/  FADD.FTZ R0, R0, R3 ;  /* 0x0000000300007221 */ /* 0x000fce0000010000 */
.L_x_77:
[----:B------:R-:W-:Y:S05]  /*09e0*/  BSYNC.RECONVERGENT B1 ;  /* 0x0000000000017941 */ /* 0x000fea0003800200 */
.L_x_67:
[----:B------:R-:W-:-:S04]  /*09f0*/  IMAD.MOV.U32 R5, RZ, RZ, 0x0 ;  /* 0x00000000ff057424 */ /* 0x000fc800078e00ff */
[----:B0-----:R-:W-:Y:S05]  /*0a00*/  RET.REL.NODEC R4 `(_Z7softmaxPfS_) ;  /* 0xfffffff4047c7950 */ /* 0x001fea0003c3ffff */
.L_x_78:
        /* <DEDUP_REMOVED lines=15> */
.L_x_82:


//--------------------- .text._Z14reluDerivativePfS_ --------------------------
	.section	.text._Z14reluDerivativePfS_,"ax",@progbits
	.align	128
        .global         _Z14reluDerivativePfS_
        .type           _Z14reluDerivativePfS_,@function
        .size           _Z14reluDerivativePfS_,(.L_x_89 - _Z14reluDerivativePfS_)
        .other          _Z14reluDerivativePfS_,@"STO_CUDA_ENTRY STV_DEFAULT"
_Z14reluDerivativePfS_:
.text._Z14reluDerivativePfS_:
[----:B------:R-:W-:Y:S01]  /*0000*/  LDC R1, c[0x0][0x37c] ;  /* 0x0000df00ff017b82 */ /* 0x000fe20000000800 */
[----:B------:R-:W0:Y:S07]  /*0010*/  S2R R0, SR_TID.X ;  /* 0x0000000000007919 */ /* 0x000e2e0000002100 */
[----:B------:R-:W0:Y:S01]  /*0020*/  S2UR UR6, SR_CTAID.X ;  /* 0x00000000000679c3 */ /* 0x000e220000002500 */
[----:B------:R-:W1:Y:S07]  /*0030*/  LDCU.64 UR4, c[0x0][0x358] ;  /* 0x00006b00ff0477ac */ /* 0x000e6e0008000a00 */
[----:B------:R-:W0:Y:S08]  /*0040*/  LDC R7, c[0x0][0x360] ;  /* 0x0000d800ff077b82 */ /* 0x000e300000000800 */
[----:B------:R-:W2:Y:S08]  /*0050*/  LDC.64 R2, c[0x0][0x380] ;  /* 0x0000e000ff027b82 */ /* 0x000eb00000000a00 */
[----:B------:R-:W3:Y:S01]  /*0060*/  LDC.64 R4, c[0x0][0x388] ;  /* 0x0000e200ff047b82 */ /* 0x000ee20000000a00 */
[----:B0-----:R-:W-:-:S04]  /*0070*/  IMAD R7, R7, UR6, R0 ;  /* 0x0000000607077c24 */ /* 0x001fc8000f8e0200 */
[----:B--2---:R-:W-:-:S06]  /*0080*/  IMAD.WIDE R2, R7, 0x4, R2 ;  /* 0x0000000407027825 */ /* 0x004fcc00078e0202 */
[----:B-1----:R-:W2:Y:S01]  /*0090*/  LDG.E R2, desc[UR4][R2.64] ;  /* 0x0000000402027981 */ /* 0x002ea2000c1e1900 */
[----:B---3--:R-:W-:Y:S01]  /*00a0*/  IMAD.WIDE R4, R7, 0x4, R4 ;  /* 0x0000000407047825 */ /* 0x008fe200078e0204 */
[----:B--2---:R-:W-:-:S05]  /*00b0*/  FSET.BF.GT.AND R7, R2, RZ, PT ;  /* 0x000000ff0207720a */ /* 0x004fca0003804000 */
[----:B------:R-:W-:Y:S01]  /*00c0*/  STG.E desc[UR4][R4.64], R7 ;  /* 0x0000000704007986 */ /* 0x000fe2000c101904 */
[----:B------:R-:W-:Y:S05]  /*00d0*/  EXIT ;  /* 0x000000000000794d */ /* 0x000fea0003800000 */
.L_x_79:
        /* <DEDUP_REMOVED lines=10> */
.L_x_89:


//--------------------- .text._Z4reluPfS_         --------------------------
	.section	.text._Z4reluPfS_,"ax",@progbits
	.align	128
        .global         _Z4reluPfS_
        .type           _Z4reluPfS_,@function
        .size           _Z4reluPfS_,(.L_x_90 - _Z4reluPfS_)
        .other          _Z4reluPfS_,@"STO_CUDA_ENTRY STV_DEFAULT"
_Z4reluPfS_:
.text._Z4reluPfS_:
        /* <DEDUP_REMOVED lines=11> */
[----:B--2---:R-:W-:-:S05]  /*00b0*/  FMNMX R7, RZ, R2, !PT ;  /* 0x00000002ff077209 */ /* 0x004fca0007800000 */
[----:B------:R-:W-:Y:S01]  /*00c0*/  STG.E desc[UR4][R4.64], R7 ;  /* 0x0000000704007986 */ /* 0x000fe2000c101904 */
[----:B------:R-:W-:Y:S05]  /*00d0*/  EXIT ;  /* 0x000000000000794d */ /* 0x000fea0003800000 */
.L_x_80:
        /* <DEDUP_REMOVED lines=10> */
.L_x_90:


//--------------------- .nv.shared.reserved.0     --------------------------
	.section	.nv.shared.reserved.0,"aw",@nobits
	.weak		__nv_reservedSMEM_offset_0_alias
	.size		__nv_reservedSMEM_offset_0_alias, 0, 64
	.other		__nv_reservedSMEM_offset_0_alias,@"STO_CUDA_RESERVED_SHARED STV_DEFAULT"
__nv_reservedSMEM_offset_0_alias:
	.zero		0
	.zero		64


//--------------------- .nv.shared._Z7softmaxPfS_ --------------------------
	.section	.nv.shared._Z7softmaxPfS_,"aw",@nobits
	.sectionflags	@""
	.align	4
.nv.shared._Z7softmaxPfS_:
	.zero		1028


//--------------------- .nv.constant0._Z11updateLayer10layer_typefiii --------------------------
	.section	.nv.constant0._Z11updateLayer10layer_typefiii,"a",@progbits
	.sectionflags	@""
	.align	4
.nv.constant0._Z11updateLayer10layer_typefiii:
	.zero		984


//--------------------- .nv.constant0._Z19linearLayerBackward10layer_typeiii --------------------------
	.section	.nv.constant0._Z19linearLayerBackward10layer_typeiii,"a",@progbits
	.sectionflags	@""
	.align	4
.nv.constant0._Z19linearLayerBackward10layer_typeiii:
	.zero		980


//--------------------- .nv.constant0._Z18linearLayerForward10layer_typeiii --------------------------
	.section	.nv.constant0._Z18linearLayerForward10layer_typeiii,"a",@progbits
	.sectionflags	@""
	.align	4
.nv.constant0._Z18linearLayerForward10layer_typeiii:
	.zero		980


//--------------------- .nv.constant0._Z26crossEntropyLossDerivativePfS_S_ --------------------------
	.section	.nv.constant0._Z26crossEntropyLossDerivativePfS_S_,"a",@progbits
	.sectionflags	@""
	.align	4
.nv.constant0._Z26crossEntropyLossDerivativePfS_S_:
	.zero		920


//--------------------- .nv.constant0._Z16crossEntropyLossPfS_S_ --------------------------
	.section	.nv.constant0._Z16crossEntropyLossPfS_S_,"a",@progbits
	.sectionflags	@""
	.align	4
.nv.constant0._Z16crossEntropyLossPfS_S_:
	.zero		920


//--------------------- .nv.constant0._Z7softmaxPfS_ --------------------------
	.section	.nv.constant0._Z7softmaxPfS_,"a",@progbits
	.sectionflags	@""
	.align	4
.nv.constant0._Z7softmaxPfS_:
	.zero		912


//--------------------- .nv.constant0._Z14reluDerivativePfS_ --------------------------
	.section	.nv.constant0._Z14reluDerivativePfS_,"a",@progbits
	.sectionflags	@""
	.align	4
.nv.constant0._Z14reluDerivativePfS_:
	.zero		912


//--------------------- .nv.constant0._Z4reluPfS_ --------------------------
	.section	.nv.constant0._Z4reluPfS_,"a",@progbits
	.sectionflags	@""
	.align	4
.nv.constant0._Z4reluPfS_:
	.zero		912


//--------------------- SYMBOLS --------------------------

	.type		.nv.reservedSmem.offset0,@object
	.size		.nv.reservedSmem.offset0,0x4
	.type		.nv.reservedSmem.cap,@object
	.size		.nv.reservedSmem.cap,0x4
